	.target	sm_90a

	.elftype	@"ET_EXEC"


//--------------------- .note.nv.tkinfo           --------------------------
	.section	.note.nv.tkinfo,"",@"SHT_NOTE"
	.sectionflags	@"SHF_NOTE_NV_TKINFO"
	.tkinfo
        /*0018*/ 	.word	0x00000002
        /*0030*/ 	.string	""
        /*0030*/ 	.string	"ptxas"
        /*0030*/ 	.string	"Cuda compilation tools, release 13.0, V13.0.88"
        /*0030*/ 	.string	"Build cuda_13.0.r13.0/compiler.36424714_0"
        /*0030*/ 	.string	"-arch sm_90a -m 64 "



//--------------------- .note.nv.cuinfo           --------------------------
	.section	.note.nv.cuinfo,"",@"SHT_NOTE"
	.sectionflags	@"SHF_NOTE_NV_CUINFO"
        /*0018*/ 	.short	0x0002
        /*001a*/ 	.short	0x005a
        /*001c*/ 	.short	0x0082
	.zero		2


//--------------------- .nv.info                  --------------------------
	.section	.nv.info,"",@"SHT_CUDA_INFO"
	.align	4


	//----- nvinfo : EIATTR_REGCOUNT
	.align		4
        /*0000*/ 	.byte	0x04, 0x2f
        /*0002*/ 	.short	(.L_12 - .L_11)
	.align		4
.L_11:
        /*0004*/ 	.word	index@(_ZN7cutlass13device_kernelINS_4gemm6kernel13GemmUniversalIN4cute5tupleIJiiiiEEENS1_10collective13CollectiveMmaINS1_40MainloopSm90TmaGmmaWarpSpecializedSparseILi11ENS5_IJNS4_1CILi1EEESB_SB_EEENS1_32KernelTmaWarpSpecializedPingpongEEENS5_IJNSA_ILi64EEENSA_ILi128EEESF_EEENS_6half_tENS5_IJNS4_6LayoutINS5_IJiNS5_IJNSA_ILi2EEEiEEEiEEENS5_IJlNS5_IJSB_SK_EEElEEEEENSJ_INS5_IJNS5_IJNS5_IJNSA_ILi8EEESK_NSA_ILi4EEEEEEiEEENS5_IJNS5_IJNSA_ILi16EEESK_SK_EEEiEEEiEEENS5_IJNS5_IJNS5_IJSF_SU_NSA_ILi1024EEEEEENSA_ILi4096EEEEEENS5_IJNS5_IJSB_NSA_ILi512EEENSA_ILi32EEEEEElEEElEEEEEEEESI_NS5_IJlSB_lEEENS4_8TiledMMAINS4_8MMA_AtomIJNS4_4SM904GMMA6SPARSE27GMMA_64x128x32_F32F16F16_SSILNS1D_5MajorE0ELS1G_0ELNS1D_7ScaleInE1ELS1H_1ELNS1D_9SparseSelE0EEEEEENSJ_ISC_NS5_IJNSA_ILi0EEES1L_S1L_EEEEENS5_IJNS4_10UnderscoreES1O_S1O_EEEEENS4_13SM90_TMA_LOADENS4_14ComposedLayoutINS4_7SwizzleILi2ELi4ELi3EEENS4_25smem_sparse_ptr_flag_bitsILi2ELi16EEENSJ_INS5_IJNS5_IJSB_SQ_EEENS5_IJSK_S13_EEEEEENS5_IJNS5_IJS1L_SF_EEESN_EEEEEEEvNS4_8identityES1R_NS1S_INS1T_ILi3ELi4ELi3EEENS4_18smem_ptr_flag_bitsILi16EEENSJ_INS5_IJSQ_SF_EEENS5_IJSF_SB_EEEEEEEvS24_EENS_8epilogue10collective6detail29Sm90TmaWarpSpecializedAdapterINS2E_15DefaultEpilogueIfNS5_IJSB_llEEES2I_NS2D_6thread17LinearCombinationIfLi1EffLNS2J_9ScaleType4KindE0ELNS_15FloatRoundStyleE2EfEENS1_15EpilogueDefaultEEEEEvvEEEEvNT_6ParamsE)
        /*0008*/ 	.word	0x000000a8


	//----- nvinfo : EIATTR_FRAME_SIZE
	.align		4
.L_12:
        /*000c*/ 	.byte	0x04, 0x11
        /*000e*/ 	.short	(.L_14 - .L_13)
	.align		4
.L_13:
        /*0010*/ 	.word	index@(_ZN7cutlass13device_kernelINS_4gemm6kernel13GemmUniversalIN4cute5tupleIJiiiiEEENS1_10collective13CollectiveMmaINS1_40MainloopSm90TmaGmmaWarpSpecializedSparseILi11ENS5_IJNS4_1CILi1EEESB_SB_EEENS1_32KernelTmaWarpSpecializedPingpongEEENS5_IJNSA_ILi64EEENSA_ILi128EEESF_EEENS_6half_tENS5_IJNS4_6LayoutINS5_IJiNS5_IJNSA_ILi2EEEiEEEiEEENS5_IJlNS5_IJSB_SK_EEElEEEEENSJ_INS5_IJNS5_IJNS5_IJNSA_ILi8EEESK_NSA_ILi4EEEEEEiEEENS5_IJNS5_IJNSA_ILi16EEESK_SK_EEEiEEEiEEENS5_IJNS5_IJNS5_IJSF_SU_NSA_ILi1024EEEEEENSA_ILi4096EEEEEENS5_IJNS5_IJSB_NSA_ILi512EEENSA_ILi32EEEEEElEEElEEEEEEEESI_NS5_IJlSB_lEEENS4_8TiledMMAINS4_8MMA_AtomIJNS4_4SM904GMMA6SPARSE27GMMA_64x128x32_F32F16F16_SSILNS1D_5MajorE0ELS1G_0ELNS1D_7ScaleInE1ELS1H_1ELNS1D_9SparseSelE0EEEEEENSJ_ISC_NS5_IJNSA_ILi0EEES1L_S1L_EEEEENS5_IJNS4_10UnderscoreES1O_S1O_EEEEENS4_13SM90_TMA_LOADENS4_14ComposedLayoutINS4_7SwizzleILi2ELi4ELi3EEENS4_25smem_sparse_ptr_flag_bitsILi2ELi16EEENSJ_INS5_IJNS5_IJSB_SQ_EEENS5_IJSK_S13_EEEEEENS5_IJNS5_IJS1L_SF_EEESN_EEEEEEEvNS4_8identityES1R_NS1S_INS1T_ILi3ELi4ELi3EEENS4_18smem_ptr_flag_bitsILi16EEENSJ_INS5_IJSQ_SF_EEENS5_IJSF_SB_EEEEEEEvS24_EENS_8epilogue10collective6detail29Sm90TmaWarpSpecializedAdapterINS2E_15DefaultEpilogueIfNS5_IJSB_llEEES2I_NS2D_6thread17LinearCombinationIfLi1EffLNS2J_9ScaleType4KindE0ELNS_15FloatRoundStyleE2EfEENS1_15EpilogueDefaultEEEEEvvEEEEvNT_6ParamsE)
        /*0014*/ 	.word	0x00000000


	//----- nvinfo : EIATTR_MIN_STACK_SIZE
	.align		4
.L_14:
        /*0018*/ 	.byte	0x04, 0x12
        /*001a*/ 	.short	(.L_16 - .L_15)
	.align		4
.L_15:
        /*001c*/ 	.word	index@(_ZN7cutlass13device_kernelINS_4gemm6kernel13GemmUniversalIN4cute5tupleIJiiiiEEENS1_10collective13CollectiveMmaINS1_40MainloopSm90TmaGmmaWarpSpecializedSparseILi11ENS5_IJNS4_1CILi1EEESB_SB_EEENS1_32KernelTmaWarpSpecializedPingpongEEENS5_IJNSA_ILi64EEENSA_ILi128EEESF_EEENS_6half_tENS5_IJNS4_6LayoutINS5_IJiNS5_IJNSA_ILi2EEEiEEEiEEENS5_IJlNS5_IJSB_SK_EEElEEEEENSJ_INS5_IJNS5_IJNS5_IJNSA_ILi8EEESK_NSA_ILi4EEEEEEiEEENS5_IJNS5_IJNSA_ILi16EEESK_SK_EEEiEEEiEEENS5_IJNS5_IJNS5_IJSF_SU_NSA_ILi1024EEEEEENSA_ILi4096EEEEEENS5_IJNS5_IJSB_NSA_ILi512EEENSA_ILi32EEEEEElEEElEEEEEEEESI_NS5_IJlSB_lEEENS4_8TiledMMAINS4_8MMA_AtomIJNS4_4SM904GMMA6SPARSE27GMMA_64x128x32_F32F16F16_SSILNS1D_5MajorE0ELS1G_0ELNS1D_7ScaleInE1ELS1H_1ELNS1D_9SparseSelE0EEEEEENSJ_ISC_NS5_IJNSA_ILi0EEES1L_S1L_EEEEENS5_IJNS4_10UnderscoreES1O_S1O_EEEEENS4_13SM90_TMA_LOADENS4_14ComposedLayoutINS4_7SwizzleILi2ELi4ELi3EEENS4_25smem_sparse_ptr_flag_bitsILi2ELi16EEENSJ_INS5_IJNS5_IJSB_SQ_EEENS5_IJSK_S13_EEEEEENS5_IJNS5_IJS1L_SF_EEESN_EEEEEEEvNS4_8identityES1R_NS1S_INS1T_ILi3ELi4ELi3EEENS4_18smem_ptr_flag_bitsILi16EEENSJ_INS5_IJSQ_SF_EEENS5_IJSF_SB_EEEEEEEvS24_EENS_8epilogue10collective6detail29Sm90TmaWarpSpecializedAdapterINS2E_15DefaultEpilogueIfNS5_IJSB_llEEES2I_NS2D_6thread17LinearCombinationIfLi1EffLNS2J_9ScaleType4KindE0ELNS_15FloatRoundStyleE2EfEENS1_15EpilogueDefaultEEEEEvvEEEEvNT_6ParamsE)
        /*0020*/ 	.word	0x00000000
.L_16:


//--------------------- .nv.compat                --------------------------
	.section	.nv.compat,"",@"SHT_CUDA_COMPAT_INFO"
	.align	4
        /*0000*/ 	.byte	0x02, 0x09, 0x01, 0x00, 0x02, 0x02, 0x04, 0x00, 0x02, 0x05, 0x05, 0x00, 0x03, 0x07, 0x01, 0x01
        /*0010*/ 	.byte	0x02, 0x03, 0x01, 0x00, 0x02, 0x06, 0x01, 0x00, 0x04, 0x0b, 0x08, 0x00, 0x00, 0x00, 0x00, 0x00
        /*0020*/ 	.byte	0x00, 0x00, 0x00, 0x00


//--------------------- .nv.info._ZN7cutlass13device_kernelINS_4gemm6kernel13GemmUniversalIN4cute5tupleIJiiiiEEENS1_10collective13CollectiveMmaINS1_40MainloopSm90TmaGmmaWarpSpecializedSparseILi11ENS5_IJNS4_1CILi1EEESB_SB_EEENS1_32KernelTmaWarpSpecializedPingpongEEENS5_IJNSA_ILi64EEENSA_ILi128EEESF_EEENS_6half_tENS5_IJNS4_6LayoutINS5_IJiNS5_IJNSA_ILi2EEEiEEEiEEENS5_IJlNS5_IJSB_SK_EEElEEEEENSJ_INS5_IJNS5_IJNS5_IJNSA_ILi8EEESK_NSA_ILi4EEEEEEiEEENS5_IJNS5_IJNSA_ILi16EEESK_SK_EEEiEEEiEEENS5_IJNS5_IJNS5_IJSF_SU_NSA_ILi1024EEEEEENSA_ILi4096EEEEEENS5_IJNS5_IJSB_NSA_ILi512EEENSA_ILi32EEEEEElEEElEEEEEEEESI_NS5_IJlSB_lEEENS4_8TiledMMAINS4_8MMA_AtomIJNS4_4SM904GMMA6SPARSE27GMMA_64x128x32_F32F16F16_SSILNS1D_5MajorE0ELS1G_0ELNS1D_7ScaleInE1ELS1H_1ELNS1D_9SparseSelE0EEEEEENSJ_ISC_NS5_IJNSA_ILi0EEES1L_S1L_EEEEENS5_IJNS4_10UnderscoreES1O_S1O_EEEEENS4_13SM90_TMA_LOADENS4_14ComposedLayoutINS4_7SwizzleILi2ELi4ELi3EEENS4_25smem_sparse_ptr_flag_bitsILi2ELi16EEENSJ_INS5_IJNS5_IJSB_SQ_EEENS5_IJSK_S13_EEEEEENS5_IJNS5_IJS1L_SF_EEESN_EEEEEEEvNS4_8identityES1R_NS1S_INS1T_ILi3ELi4ELi3EEENS4_18smem_ptr_flag_bitsILi16EEENSJ_INS5_IJSQ_SF_EEENS5_IJSF_SB_EEEEEEEvS24_EENS_8epilogue10collective6detail29Sm90TmaWarpSpecializedAdapterINS2E_15DefaultEpilogueIfNS5_IJSB_llEEES2I_NS2D_6thread17LinearCombinationIfLi1EffLNS2J_9ScaleType4KindE0ELNS_15FloatRoundStyleE2EfEENS1_15EpilogueDefaultEEEEEvvEEEEvNT_6ParamsE --------------------------
	.section	.nv.info._ZN7cutlass13device_kernelINS_4gemm6kernel13GemmUniversalIN4cute5tupleIJiiiiEEENS1_10collective13CollectiveMmaINS1_40MainloopSm90TmaGmmaWarpSpecializedSparseILi11ENS5_IJNS4_1CILi1EEESB_SB_EEENS1_32KernelTmaWarpSpecializedPingpongEEENS5_IJNSA_ILi64EEENSA_ILi128EEESF_EEENS_6half_tENS5_IJNS4_6LayoutINS5_IJiNS5_IJNSA_ILi2EEEiEEEiEEENS5_IJlNS5_IJSB_SK_EEElEEEEENSJ_INS5_IJNS5_IJNS5_IJNSA_ILi8EEESK_NSA_ILi4EEEEEEiEEENS5_IJNS5_IJNSA_ILi16EEESK_SK_EEEiEEEiEEENS5_IJNS5_IJNS5_IJSF_SU_NSA_ILi1024EEEEEENSA_ILi4096EEEEEENS5_IJNS5_IJSB_NSA_ILi512EEENSA_ILi32EEEEEElEEElEEEEEEEESI_NS5_IJlSB_lEEENS4_8TiledMMAINS4_8MMA_AtomIJNS4_4SM904GMMA6SPARSE27GMMA_64x128x32_F32F16F16_SSILNS1D_5MajorE0ELS1G_0ELNS1D_7ScaleInE1ELS1H_1ELNS1D_9SparseSelE0EEEEEENSJ_ISC_NS5_IJNSA_ILi0EEES1L_S1L_EEEEENS5_IJNS4_10UnderscoreES1O_S1O_EEEEENS4_13SM90_TMA_LOADENS4_14ComposedLayoutINS4_7SwizzleILi2ELi4ELi3EEENS4_25smem_sparse_ptr_flag_bitsILi2ELi16EEENSJ_INS5_IJNS5_IJSB_SQ_EEENS5_IJSK_S13_EEEEEENS5_IJNS5_IJS1L_SF_EEESN_EEEEEEEvNS4_8identityES1R_NS1S_INS1T_ILi3ELi4ELi3EEENS4_18smem_ptr_flag_bitsILi16EEENSJ_INS5_IJSQ_SF_EEENS5_IJSF_SB_EEEEEEEvS24_EENS_8epilogue10collective6detail29Sm90TmaWarpSpecializedAdapterINS2E_15DefaultEpilogueIfNS5_IJSB_llEEES2I_NS2D_6thread17LinearCombinationIfLi1EffLNS2J_9ScaleType4KindE0ELNS_15FloatRoundStyleE2EfEENS1_15EpilogueDefaultEEEEEvvEEEEvNT_6ParamsE,"",@"SHT_CUDA_INFO"
	.sectionflags	@""
	.align	4


	//----- nvinfo : EIATTR_CUDA_API_VERSION
	.align		4
        /*0000*/ 	.byte	0x04, 0x37
        /*0002*/ 	.short	(.L_18 - .L_17)
.L_17:
        /*0004*/ 	.word	0x00000082


	//----- nvinfo : EIATTR_KPARAM_INFO
	.align		4
.L_18:
        /*0008*/ 	.byte	0x04, 0x17
        /*000a*/ 	.short	(.L_20 - .L_19)
.L_19:
        /*000c*/ 	.word	0x00000000
        /*0010*/ 	.short	0x0000
        /*0012*/ 	.short	0x0070
        /*0014*/ 	.byte	0x00, 0xf0, 0x01, 0x14


	//----- nvinfo : EIATTR_SPARSE_MMA_MASK
	.align		4
.L_20:
        /*0018*/ 	.byte	0x03, 0x50
        /*001a*/ 	.short	0x0002


	//----- nvinfo : EIATTR_MAXREG_COUNT
	.align		4
        /*001c*/ 	.byte	0x03, 0x1b
        /*001e*/ 	.short	0x00a8


	//----- nvinfo : EIATTR_NUM_BARRIERS
	.align		4
        /*0020*/ 	.byte	0x02, 0x4c
        /*0022*/ 	.byte	0x01
	.zero		1


	//----- nvinfo : EIATTR_MERCURY_ISA_VERSION
	.align		4
        /*0024*/ 	.byte	0x03, 0x5f
        /*0026*/ 	.short	0x0101


	//----- nvinfo : EIATTR_INT_WARP_WIDE_INSTR_OFFSETS
	.align		4
        /*0028*/ 	.byte	0x04, 0x31
        /*002a*/ 	.short	(.L_22 - .L_21)


	//   ....[0]....
.L_21:
        /*002c*/ 	.word	0x00000520


	//   ....[1]....
        /*0030*/ 	.word	0x00000540


	//   ....[2]....
        /*0034*/ 	.word	0x000005c0


	//   ....[3]....
        /*0038*/ 	.word	0x000005d0


	//   ....[4]....
        /*003c*/ 	.word	0x000005e0


	//   ....[5]....
        /*0040*/ 	.word	0x00000600


	//   ....[6]....
        /*0044*/ 	.word	0x00000690


	//   ....[7]....
        /*0048*/ 	.word	0x000006b0


	//----- nvinfo : EIATTR_COOP_GROUP_MASK_REGIDS
	.align		4
.L_22:
        /*004c*/ 	.byte	0x04, 0x29
        /*004e*/ 	.short	(.L_24 - .L_23)


	//   ....[0]....
.L_23:
        /*0050*/ 	.word	0xffffffff


	//   ....[1]....
        /*0054*/ 	.word	0xffffffff


	//   ....[2]....
        /*0058*/ 	.word	0xffffffff


	//   ....[3]....
        /*005c*/ 	.word	0xffffffff


	//   ....[4]....
        /*0060*/ 	.word	0xffffffff


	//   ....[5]....
        /*0064*/ 	.word	0xffffffff


	//----- nvinfo : EIATTR_COOP_GROUP_INSTR_OFFSETS
	.align		4
.L_24:
        /*0068*/ 	.byte	0x04, 0x28
        /*006a*/ 	.short	(.L_26 - .L_25)


	//   ....[0]....
.L_25:
        /*006c*/ 	.word	0x00000060


	//   ....[1]....
        /*0070*/ 	.word	0x00000070


	//   ....[2]....
        /*0074*/ 	.word	0x00000160


	//   ....[3]....
        /*0078*/ 	.word	0x00000400


	//   ....[4]....
        /*007c*/ 	.word	0x00000440


	//   ....[5]....
        /*0080*/ 	.word	0x00000480


	//----- nvinfo : EIATTR_REG_RECONFIG
	.align		4
.L_26:
        /*0084*/ 	.byte	0x01, 0x54
	.zero		2


	//----- nvinfo : EIATTR_MBARRIER_INSTR_OFFSETS
	.align		4
        /*0088*/ 	.byte	0x04, 0x39
        /*008a*/ 	.short	(.L_28 - .L_27)


	//   ....[0]....
.L_27:
        /*008c*/ 	.word	0x00000280
        /*0090*/ 	.word	0x000000ff
        /*0094*/ 	.word	0x00000000
        /*0098*/ 	.short	0x0100
        /*009a*/ 	.byte	0x08
	.zero		1


	//   ....[1]....
        /*009c*/ 	.word	0x00000290
        /*00a0*/ 	.word	0x000000ff
        /*00a4*/ 	.word	0x00000058
        /*00a8*/ 	.short	0x0100
        /*00aa*/ 	.byte	0x08
	.zero		1


	//   ....[2]....
        /*00ac*/ 	.word	0x000002a0
        /*00b0*/ 	.word	0x000000ff
        /*00b4*/ 	.word	0x00000008
        /*00b8*/ 	.short	0x0100
        /*00ba*/ 	.byte	0x08
	.zero		1


	//   ....[3]....
        /*00bc*/ 	.word	0x000002b0
        /*00c0*/ 	.word	0x000000ff
        /*00c4*/ 	.word	0x00000060
        /*00c8*/ 	.short	0x0100
        /*00ca*/ 	.byte	0x08
	.zero		1


	//   ....[4]....
        /*00cc*/ 	.word	0x000002c0
        /*00d0*/ 	.word	0x000000ff
        /*00d4*/ 	.word	0x00000010
        /*00d8*/ 	.short	0x0100
        /*00da*/ 	.byte	0x08
	.zero		1


	//   ....[5]....
        /*00dc*/ 	.word	0x000002d0
        /*00e0*/ 	.word	0x000000ff
        /*00e4*/ 	.word	0x00000068
        /*00e8*/ 	.short	0x0100
        /*00ea*/ 	.byte	0x08
	.zero		1


	//   ....[6]....
        /*00ec*/ 	.word	0x000002e0
        /*00f0*/ 	.word	0x000000ff
        /*00f4*/ 	.word	0x00000018
        /*00f8*/ 	.short	0x0100
        /*00fa*/ 	.byte	0x08
	.zero		1


	//   ....[7]....
        /*00fc*/ 	.word	0x000002f0
        /*0100*/ 	.word	0x000000ff
        /*0104*/ 	.word	0x00000070
        /*0108*/ 	.short	0x0100
        /*010a*/ 	.byte	0x08
	.zero		1


	//   ....[8]....
        /*010c*/ 	.word	0x00000300
        /*0110*/ 	.word	0x000000ff
        /*0114*/ 	.word	0x00000020
        /*0118*/ 	.short	0x0100
        /*011a*/ 	.byte	0x08
	.zero		1


	//   ....[9]....
        /*011c*/ 	.word	0x00000310
        /*0120*/ 	.word	0x000000ff
        /*0124*/ 	.word	0x00000078
        /*0128*/ 	.short	0x0100
        /*012a*/ 	.byte	0x08
	.zero		1


	//   ....[10]....
        /*012c*/ 	.word	0x00000320
        /*0130*/ 	.word	0x000000ff
        /*0134*/ 	.word	0x00000028
        /*0138*/ 	.short	0x0100
        /*013a*/ 	.byte	0x08
	.zero		1


	//   ....[11]....
        /*013c*/ 	.word	0x00000330
        /*0140*/ 	.word	0x000000ff
        /*0144*/ 	.word	0x00000080
        /*0148*/ 	.short	0x0100
        /*014a*/ 	.byte	0x08
	.zero		1


	//   ....[12]....
        /*014c*/ 	.word	0x00000340
        /*0150*/ 	.word	0x000000ff
        /*0154*/ 	.word	0x00000030
        /*0158*/ 	.short	0x0100
        /*015a*/ 	.byte	0x08
	.zero		1


	//   ....[13]....
        /*015c*/ 	.word	0x00000350
        /*0160*/ 	.word	0x000000ff
        /*0164*/ 	.word	0x00000088
        /*0168*/ 	.short	0x0100
        /*016a*/ 	.byte	0x08
	.zero		1


	//   ....[14]....
        /*016c*/ 	.word	0x00000360
        /*0170*/ 	.word	0x000000ff
        /*0174*/ 	.word	0x00000038
        /*0178*/ 	.short	0x0100
        /*017a*/ 	.byte	0x08
	.zero		1


	//   ....[15]....
        /*017c*/ 	.word	0x00000370
        /*0180*/ 	.word	0x000000ff
        /*0184*/ 	.word	0x00000090
        /*0188*/ 	.short	0x0100
        /*018a*/ 	.byte	0x08
	.zero		1


	//   ....[16]....
        /*018c*/ 	.word	0x00000380
        /*0190*/ 	.word	0x000000ff
        /*0194*/ 	.word	0x00000040
        /*0198*/ 	.short	0x0100
        /*019a*/ 	.byte	0x08
	.zero		1


	//   ....[17]....
        /*019c*/ 	.word	0x00000390
        /*01a0*/ 	.word	0x000000ff
        /*01a4*/ 	.word	0x00000098
        /*01a8*/ 	.short	0x0100
        /*01aa*/ 	.byte	0x08
	.zero		1


	//   ....[18]....
        /*01ac*/ 	.word	0x000003a0
        /*01b0*/ 	.word	0x000000ff
        /*01b4*/ 	.word	0x00000048
        /*01b8*/ 	.short	0x0100
        /*01ba*/ 	.byte	0x08
	.zero		1


	//   ....[19]....
        /*01bc*/ 	.word	0x000003b0
        /*01c0*/ 	.word	0x000000ff
        /*01c4*/ 	.word	0x000000a0
        /*01c8*/ 	.short	0x0100
        /*01ca*/ 	.byte	0x08
	.zero		1


	//   ....[20]....
        /*01cc*/ 	.word	0x000003c0
        /*01d0*/ 	.word	0x000000ff
        /*01d4*/ 	.word	0x00000050
        /*01d8*/ 	.short	0x0100
        /*01da*/ 	.byte	0x08
	.zero		1


	//   ....[21]....
        /*01dc*/ 	.word	0x000003d0
        /*01e0*/ 	.word	0x000000ff
        /*01e4*/ 	.word	0x000000a8
        /*01e8*/ 	.short	0x0100
        /*01ea*/ 	.byte	0x08
	.zero		1


	//   ....[22]....
        /*01ec*/ 	.word	0x000006f0
        /*01f0*/ 	.word	0x000000ff
        /*01f4*/ 	.word	0x000000e0
        /*01f8*/ 	.short	0x0100
        /*01fa*/ 	.byte	0x08
	.zero		1


	//   ....[23]....
        /*01fc*/ 	.word	0x00000760
        /*0200*/ 	.word	0x000000ff
        /*0204*/ 	.word	0x000000e8
        /*0208*/ 	.short	0x0100
        /*020a*/ 	.byte	0x08
	.zero		1


	//   ....[24]....
        /*020c*/ 	.word	0x00000780
        /*0210*/ 	.word	0x000000ff
        /*0214*/ 	.word	0x000000c0
        /*0218*/ 	.short	0x0100
        /*021a*/ 	.byte	0x09
	.zero		1


	//   ....[25]....
        /*021c*/ 	.word	0x00000790
        /*0220*/ 	.word	0x000000ff
        /*0224*/ 	.word	0x000000c8
        /*0228*/ 	.short	0x0100
        /*022a*/ 	.byte	0x09
	.zero		1


	//   ....[26]....
        /*022c*/ 	.word	0x000007a0
        /*0230*/ 	.word	0x000000ff
        /*0234*/ 	.word	0x000000d0
        /*0238*/ 	.short	0x0100
        /*023a*/ 	.byte	0x09
	.zero		1


	//   ....[27]....
        /*023c*/ 	.word	0x000007b0
        /*0240*/ 	.word	0x000000ff
        /*0244*/ 	.word	0x000000d8
        /*0248*/ 	.short	0x0100
        /*024a*/ 	.byte	0x09
	.zero		1


	//   ....[28]....
        /*024c*/ 	.word	0x00001630
        /*0250*/ 	.word	0x000000ff
        /*0254*/ 	.word	0xfffffff8
        /*0258*/ 	.short	0x010a
        /*025a*/ 	.byte	0x0c
	.zero		1


	//   ....[29]....
        /*025c*/ 	.word	0x00001900
        /*0260*/ 	.word	0x000000ff
        /*0264*/ 	.word	0x00000000
        /*0268*/ 	.short	0x010a
        /*026a*/ 	.byte	0x08
	.zero		1


	//   ....[30]....
        /*026c*/ 	.word	0x00001960
        /*0270*/ 	.word	0x000000ff
        /*0274*/ 	.word	0x00000000
        /*0278*/ 	.short	0x010a
        /*027a*/ 	.byte	0x08
	.zero		1


	//   ....[31]....
        /*027c*/ 	.word	0x00001ab0
        /*0280*/ 	.word	0x000000ff
        /*0284*/ 	.word	0x00000000
        /*0288*/ 	.short	0x0101
        /*028a*/ 	.byte	0x08
	.zero		1


	//   ....[32]....
        /*028c*/ 	.word	0x00001c30
        /*0290*/ 	.word	0x00000013
        /*0294*/ 	.word	0x00000000
        /*0298*/ 	.short	0x0101
        /*029a*/ 	.byte	0x15
	.zero		1


	//   ....[33]....
        /*029c*/ 	.word	0x00001c80
        /*02a0*/ 	.word	0x000000ff
        /*02a4*/ 	.word	0x00000008
        /*02a8*/ 	.short	0x010a
        /*02aa*/ 	.byte	0x0c
	.zero		1


	//   ....[34]....
        /*02ac*/ 	.word	0x00006890
        /*02b0*/ 	.word	0x00000004
        /*02b4*/ 	.word	0x00000000
        /*02b8*/ 	.short	0x0101
        /*02ba*/ 	.byte	0x15
	.zero		1


	//   ....[35]....
        /*02bc*/ 	.word	0x00007180
        /*02c0*/ 	.word	0x00000012
        /*02c4*/ 	.word	0x00000058
        /*02c8*/ 	.short	0x010a
        /*02ca*/ 	.byte	0x3f
	.zero		1


	//   ....[36]....
        /*02cc*/ 	.word	0x000075c0
        /*02d0*/ 	.word	0x0000000a
        /*02d4*/ 	.word	0x000000e8
        /*02d8*/ 	.short	0x0101
        /*02da*/ 	.byte	0x3f
	.zero		1


	//   ....[37]....
        /*02dc*/ 	.word	0x00007d20
        /*02e0*/ 	.word	0x00000005
        /*02e4*/ 	.word	0x00000000
        /*02e8*/ 	.short	0x010a
        /*02ea*/ 	.byte	0x3f
	.zero		1


	//   ....[38]....
        /*02ec*/ 	.word	0x00007da0
        /*02f0*/ 	.word	0x00000007
        /*02f4*/ 	.word	0x00000000
        /*02f8*/ 	.short	0x010a
        /*02fa*/ 	.byte	0x3f
	.zero		1


	//   ....[39]....
        /*02fc*/ 	.word	0x00007e30
        /*0300*/ 	.word	0x00000006
        /*0304*/ 	.word	0x00000000
        /*0308*/ 	.short	0x010a
        /*030a*/ 	.byte	0x3f
	.zero		1


	//   ....[40]....
        /*030c*/ 	.word	0x00007ec0
        /*0310*/ 	.word	0x00000009
        /*0314*/ 	.word	0x00000000
        /*0318*/ 	.short	0x010a
        /*031a*/ 	.byte	0x3f
	.zero		1


	//   ....[41]....
        /*031c*/ 	.word	0x00007f50
        /*0320*/ 	.word	0x00000006
        /*0324*/ 	.word	0x00000000
        /*0328*/ 	.short	0x010a
        /*032a*/ 	.byte	0x3f
	.zero		1


	//   ....[42]....
        /*032c*/ 	.word	0x00007fe0
        /*0330*/ 	.word	0x00000009
        /*0334*/ 	.word	0x00000000
        /*0338*/ 	.short	0x010a
        /*033a*/ 	.byte	0x3f
	.zero		1


	//   ....[43]....
        /*033c*/ 	.word	0x00008070
        /*0340*/ 	.word	0x00000006
        /*0344*/ 	.word	0x00000000
        /*0348*/ 	.short	0x010a
        /*034a*/ 	.byte	0x3f
	.zero		1


	//   ....[44]....
        /*034c*/ 	.word	0x00008100
        /*0350*/ 	.word	0x00000009
        /*0354*/ 	.word	0x00000000
        /*0358*/ 	.short	0x010a
        /*035a*/ 	.byte	0x3f
	.zero		1


	//   ....[45]....
        /*035c*/ 	.word	0x00008190
        /*0360*/ 	.word	0x00000008
        /*0364*/ 	.word	0x00000000
        /*0368*/ 	.short	0x010a
        /*036a*/ 	.byte	0x3f
	.zero		1


	//   ....[46]....
        /*036c*/ 	.word	0x00008220
        /*0370*/ 	.word	0x0000000b
        /*0374*/ 	.word	0x00000000
        /*0378*/ 	.short	0x010a
        /*037a*/ 	.byte	0x3f
	.zero		1


	//   ....[47]....
        /*037c*/ 	.word	0x000082b0
        /*0380*/ 	.word	0x00000003
        /*0384*/ 	.word	0x00000000
        /*0388*/ 	.short	0x010a
        /*038a*/ 	.byte	0x3f
	.zero		1


	//   ....[48]....
        /*038c*/ 	.word	0x00008320
        /*0390*/ 	.word	0x00000013
        /*0394*/ 	.word	0xfffffff8
        /*0398*/ 	.short	0x010a
        /*039a*/ 	.byte	0x3f
	.zero		1


	//   ....[49]....
        /*039c*/ 	.word	0x00008380
        /*03a0*/ 	.word	0x00000015
        /*03a4*/ 	.word	0x00000000
        /*03a8*/ 	.short	0x010a
        /*03aa*/ 	.byte	0x3f
	.zero		1


	//   ....[50]....
        /*03ac*/ 	.word	0x000083e0
        /*03b0*/ 	.word	0x00000013
        /*03b4*/ 	.word	0x00000008
        /*03b8*/ 	.short	0x010a
        /*03ba*/ 	.byte	0x3f
	.zero		1


	//   ....[51]....
        /*03bc*/ 	.word	0x000084b0
        /*03c0*/ 	.word	0x00000012
        /*03c4*/ 	.word	0x00000058
        /*03c8*/ 	.short	0x010a
        /*03ca*/ 	.byte	0x3f
	.zero		1


	//   ....[52]....
        /*03cc*/ 	.word	0x00008590
        /*03d0*/ 	.word	0x00000005
        /*03d4*/ 	.word	0x00000000
        /*03d8*/ 	.short	0x010a
        /*03da*/ 	.byte	0x3f
	.zero		1


	//   ....[53]....
        /*03dc*/ 	.word	0x000085e0
        /*03e0*/ 	.word	0x00000007
        /*03e4*/ 	.word	0x00000000
        /*03e8*/ 	.short	0x010a
        /*03ea*/ 	.byte	0x3f
	.zero		1


	//   ....[54]....
        /*03ec*/ 	.word	0x00008630
        /*03f0*/ 	.word	0x00000006
        /*03f4*/ 	.word	0x00000000
        /*03f8*/ 	.short	0x010a
        /*03fa*/ 	.byte	0x3f
	.zero		1


	//   ....[55]....
        /*03fc*/ 	.word	0x00008680
        /*0400*/ 	.word	0x00000009
        /*0404*/ 	.word	0x00000000
        /*0408*/ 	.short	0x010a
        /*040a*/ 	.byte	0x3f
	.zero		1


	//   ....[56]....
        /*040c*/ 	.word	0x000086d0
        /*0410*/ 	.word	0x00000006
        /*0414*/ 	.word	0x00000000
        /*0418*/ 	.short	0x010a
        /*041a*/ 	.byte	0x3f
	.zero		1


	//   ....[57]....
        /*041c*/ 	.word	0x00008720
        /*0420*/ 	.word	0x00000009
        /*0424*/ 	.word	0x00000000
        /*0428*/ 	.short	0x010a
        /*042a*/ 	.byte	0x3f
	.zero		1


	//   ....[58]....
        /*042c*/ 	.word	0x00008770
        /*0430*/ 	.word	0x00000006
        /*0434*/ 	.word	0x00000000
        /*0438*/ 	.short	0x010a
        /*043a*/ 	.byte	0x3f
	.zero		1


	//   ....[59]....
        /*043c*/ 	.word	0x000087c0
        /*0440*/ 	.word	0x00000009
        /*0444*/ 	.word	0x00000000
        /*0448*/ 	.short	0x010a
        /*044a*/ 	.byte	0x3f
	.zero		1


	//   ....[60]....
        /*044c*/ 	.word	0x00008810
        /*0450*/ 	.word	0x00000008
        /*0454*/ 	.word	0x00000000
        /*0458*/ 	.short	0x010a
        /*045a*/ 	.byte	0x3f
	.zero		1


	//   ....[61]....
        /*045c*/ 	.word	0x00008860
        /*0460*/ 	.word	0x0000000b
        /*0464*/ 	.word	0x00000000
        /*0468*/ 	.short	0x010a
        /*046a*/ 	.byte	0x3f
	.zero		1


	//----- nvinfo : EIATTR_NUM_MBARRIERS
	.align		4
.L_28:
        /*046c*/ 	.byte	0x03, 0x38
        /*046e*/ 	.short	0x001c


	//----- nvinfo : EIATTR_EXIT_INSTR_OFFSETS
	.align		4
        /*0470*/ 	.byte	0x04, 0x1c
        /*0472*/ 	.short	(.L_30 - .L_29)


	//   ....[0]....
.L_29:
        /*0474*/ 	.word	0x00001290


	//   ....[1]....
        /*0478*/ 	.word	0x000012f0


	//   ....[2]....
        /*047c*/ 	.word	0x00006ea0


	//   ....[3]....
        /*0480*/ 	.word	0x00006ed0


	//   ....[4]....
        /*0484*/ 	.word	0x00008300


	//----- nvinfo : EIATTR_MAX_THREADS
	.align		4
.L_30:
        /*0488*/ 	.byte	0x04, 0x05
        /*048a*/ 	.short	(.L_32 - .L_31)
.L_31:
        /*048c*/ 	.word	0x00000180
        /*0490*/ 	.word	0x00000001
        /*0494*/ 	.word	0x00000001


	//----- nvinfo : EIATTR_CRS_STACK_SIZE
	.align		4
.L_32:
        /*0498*/ 	.byte	0x04, 0x1e
        /*049a*/ 	.short	(.L_34 - .L_33)
.L_33:
        /*049c*/ 	.word	0x00000000


	//----- nvinfo : EIATTR_CBANK_PARAM_SIZE
	.align		4
.L_34:
        /*04a0*/ 	.byte	0x03, 0x19
        /*04a2*/ 	.short	0x0570


	//----- nvinfo : EIATTR_PARAM_CBANK
	.align		4
        /*04a4*/ 	.byte	0x04, 0x0a
        /*04a6*/ 	.short	(.L_36 - .L_35)
	.align		4
.L_35:
        /*04a8*/ 	.word	index@(.nv.constant0._ZN7cutlass13device_kernelINS_4gemm6kernel13GemmUniversalIN4cute5tupleIJiiiiEEENS1_10collective13CollectiveMmaINS1_40MainloopSm90TmaGmmaWarpSpecializedSparseILi11ENS5_IJNS4_1CILi1EEESB_SB_EEENS1_32KernelTmaWarpSpecializedPingpongEEENS5_IJNSA_ILi64EEENSA_ILi128EEESF_EEENS_6half_tENS5_IJNS4_6LayoutINS5_IJiNS5_IJNSA_ILi2EEEiEEEiEEENS5_IJlNS5_IJSB_SK_EEElEEEEENSJ_INS5_IJNS5_IJNS5_IJNSA_ILi8EEESK_NSA_ILi4EEEEEEiEEENS5_IJNS5_IJNSA_ILi16EEESK_SK_EEEiEEEiEEENS5_IJNS5_IJNS5_IJSF_SU_NSA_ILi1024EEEEEENSA_ILi4096EEEEEENS5_IJNS5_IJSB_NSA_ILi512EEENSA_ILi32EEEEEElEEElEEEEEEEESI_NS5_IJlSB_lEEENS4_8TiledMMAINS4_8MMA_AtomIJNS4_4SM904GMMA6SPARSE27GMMA_64x128x32_F32F16F16_SSILNS1D_5MajorE0ELS1G_0ELNS1D_7ScaleInE1ELS1H_1ELNS1D_9SparseSelE0EEEEEENSJ_ISC_NS5_IJNSA_ILi0EEES1L_S1L_EEEEENS5_IJNS4_10UnderscoreES1O_S1O_EEEEENS4_13SM90_TMA_LOADENS4_14ComposedLayoutINS4_7SwizzleILi2ELi4ELi3EEENS4_25smem_sparse_ptr_flag_bitsILi2ELi16EEENSJ_INS5_IJNS5_IJSB_SQ_EEENS5_IJSK_S13_EEEEEENS5_IJNS5_IJS1L_SF_EEESN_EEEEEEEvNS4_8identityES1R_NS1S_INS1T_ILi3ELi4ELi3EEENS4_18smem_ptr_flag_bitsILi16EEENSJ_INS5_IJSQ_SF_EEENS5_IJSF_SB_EEEEEEEvS24_EENS_8epilogue10collective6detail29Sm90TmaWarpSpecializedAdapterINS2E_15DefaultEpilogueIfNS5_IJSB_llEEES2I_NS2D_6thread17LinearCombinationIfLi1EffLNS2J_9ScaleType4KindE0ELNS_15FloatRoundStyleE2EfEENS1_15EpilogueDefaultEEEEEvvEEEEvNT_6ParamsE)
        /*04ac*/ 	.short	0x0210
        /*04ae*/ 	.short	0x0570


	//----- nvinfo : EIATTR_SW_WAR
	.align		4
.L_36:
        /*04b0*/ 	.byte	0x04, 0x36
        /*04b2*/ 	.short	(.L_38 - .L_37)
.L_37:
        /*04b4*/ 	.word	0x00000008
.L_38:


//--------------------- .nv.callgraph             --------------------------
	.section	.nv.callgraph,"",@"SHT_CUDA_CALLGRAPH"
	.align	4
	.sectionentsize	8
	.align		4
        /*0000*/ 	.word	0x00000000
	.align		4
        /*0004*/ 	.word	0xffffffff
	.align		4
        /*0008*/ 	.word	0x00000000
	.align		4
        /*000c*/ 	.word	0xfffffffe
	.align		4
        /*0010*/ 	.word	0x00000000
	.align		4
        /*0014*/ 	.word	0xfffffffd
	.align		4
        /*0018*/ 	.word	0x00000000
	.align		4
        /*001c*/ 	.word	0xfffffffc


//--------------------- .nv.constant4             --------------------------
	.section	.nv.constant4,"a",@progbits
	.align	8
	.align		8
.nv.constant4:
        /*0000*/ 	.dword	_ZN39_INTERNAL_89c3b255_4_k_cu_d7af0129_37124cuda3std3__45__cpo5beginE
	.align		8
        /*0008*/ 	.dword	_ZN39_INTERNAL_89c3b255_4_k_cu_d7af0129_37124cuda3std3__45__cpo3endE
	.align		8
        /*0010*/ 	.dword	_ZN39_INTERNAL_89c3b255_4_k_cu_d7af0129_37124cuda3std3__45__cpo6cbeginE
	.align		8
        /*0018*/ 	.dword	_ZN39_INTERNAL_89c3b255_4_k_cu_d7af0129_37124cuda3std3__45__cpo4cendE
	.align		8
        /*0020*/ 	.dword	_ZN39_INTERNAL_89c3b255_4_k_cu_d7af0129_37124cuda3std3__441_GLOBAL__N__89c3b255_4_k_cu_d7af0129_37126ignoreE
	.align		8
        /*0028*/ 	.dword	_ZN39_INTERNAL_89c3b255_4_k_cu_d7af0129_37124cuda3std3__419piecewise_constructE
	.align		8
        /*0030*/ 	.dword	_ZN39_INTERNAL_89c3b255_4_k_cu_d7af0129_37124cuda3std3__48in_placeE
	.align		8
        /*0038*/ 	.dword	_ZN39_INTERNAL_89c3b255_4_k_cu_d7af0129_37124cuda3std6ranges3__45__cpo4swapE
	.align		8
        /*0040*/ 	.dword	_ZN39_INTERNAL_89c3b255_4_k_cu_d7af0129_37124cuda3std6ranges3__45__cpo9iter_moveE
	.align		8
        /*0048*/ 	.dword	_ZN39_INTERNAL_89c3b255_4_k_cu_d7af0129_37124cute7productE
	.align		8
        /*0050*/ 	.dword	_ZN39_INTERNAL_89c3b255_4_k_cu_d7af0129_37124cute1_E


//--------------------- .text._ZN7cutlass13device_kernelINS_4gemm6kernel13GemmUniversalIN4cute5tupleIJiiiiEEENS1_10collective13CollectiveMmaINS1_40MainloopSm90TmaGmmaWarpSpecializedSparseILi11ENS5_IJNS4_1CILi1EEESB_SB_EEENS1_32KernelTmaWarpSpecializedPingpongEEENS5_IJNSA_ILi64EEENSA_ILi128EEESF_EEENS_6half_tENS5_IJNS4_6LayoutINS5_IJiNS5_IJNSA_ILi2EEEiEEEiEEENS5_IJlNS5_IJSB_SK_EEElEEEEENSJ_INS5_IJNS5_IJNS5_IJNSA_ILi8EEESK_NSA_ILi4EEEEEEiEEENS5_IJNS5_IJNSA_ILi16EEESK_SK_EEEiEEEiEEENS5_IJNS5_IJNS5_IJSF_SU_NSA_ILi1024EEEEEENSA_ILi4096EEEEEENS5_IJNS5_IJSB_NSA_ILi512EEENSA_ILi32EEEEEElEEElEEEEEEEESI_NS5_IJlSB_lEEENS4_8TiledMMAINS4_8MMA_AtomIJNS4_4SM904GMMA6SPARSE27GMMA_64x128x32_F32F16F16_SSILNS1D_5MajorE0ELS1G_0ELNS1D_7ScaleInE1ELS1H_1ELNS1D_9SparseSelE0EEEEEENSJ_ISC_NS5_IJNSA_ILi0EEES1L_S1L_EEEEENS5_IJNS4_10UnderscoreES1O_S1O_EEEEENS4_13SM90_TMA_LOADENS4_14ComposedLayoutINS4_7SwizzleILi2ELi4ELi3EEENS4_25smem_sparse_ptr_flag_bitsILi2ELi16EEENSJ_INS5_IJNS5_IJSB_SQ_EEENS5_IJSK_S13_EEEEEENS5_IJNS5_IJS1L_SF_EEESN_EEEEEEEvNS4_8identityES1R_NS1S_INS1T_ILi3ELi4ELi3EEENS4_18smem_ptr_flag_bitsILi16EEENSJ_INS5_IJSQ_SF_EEENS5_IJSF_SB_EEEEEEEvS24_EENS_8epilogue10collective6detail29Sm90TmaWarpSpecializedAdapterINS2E_15DefaultEpilogueIfNS5_IJSB_llEEES2I_NS2D_6thread17LinearCombinationIfLi1EffLNS2J_9ScaleType4KindE0ELNS_15FloatRoundStyleE2EfEENS1_15EpilogueDefaultEEEEEvvEEEEvNT_6ParamsE --------------------------
	.section	.text._ZN7cutlass13device_kernelINS_4gemm6kernel13GemmUniversalIN4cute5tupleIJiiiiEEENS1_10collective13CollectiveMmaINS1_40MainloopSm90TmaGmmaWarpSpecializedSparseILi11ENS5_IJNS4_1CILi1EEESB_SB_EEENS1_32KernelTmaWarpSpecializedPingpongEEENS5_IJNSA_ILi64EEENSA_ILi128EEESF_EEENS_6half_tENS5_IJNS4_6LayoutINS5_IJiNS5_IJNSA_ILi2EEEiEEEiEEENS5_IJlNS5_IJSB_SK_EEElEEEEENSJ_INS5_IJNS5_IJNS5_IJNSA_ILi8EEESK_NSA_ILi4EEEEEEiEEENS5_IJNS5_IJNSA_ILi16EEESK_SK_EEEiEEEiEEENS5_IJNS5_IJNS5_IJSF_SU_NSA_ILi1024EEEEEENSA_ILi4096EEEEEENS5_IJNS5_IJSB_NSA_ILi512EEENSA_ILi32EEEEEElEEElEEEEEEEESI_NS5_IJlSB_lEEENS4_8TiledMMAINS4_8MMA_AtomIJNS4_4SM904GMMA6SPARSE27GMMA_64x128x32_F32F16F16_SSILNS1D_5MajorE0ELS1G_0ELNS1D_7ScaleInE1ELS1H_1ELNS1D_9SparseSelE0EEEEEENSJ_ISC_NS5_IJNSA_ILi0EEES1L_S1L_EEEEENS5_IJNS4_10UnderscoreES1O_S1O_EEEEENS4_13SM90_TMA_LOADENS4_14ComposedLayoutINS4_7SwizzleILi2ELi4ELi3EEENS4_25smem_sparse_ptr_flag_bitsILi2ELi16EEENSJ_INS5_IJNS5_IJSB_SQ_EEENS5_IJSK_S13_EEEEEENS5_IJNS5_IJS1L_SF_EEESN_EEEEEEEvNS4_8identityES1R_NS1S_INS1T_ILi3ELi4ELi3EEENS4_18smem_ptr_flag_bitsILi16EEENSJ_INS5_IJSQ_SF_EEENS5_IJSF_SB_EEEEEEEvS24_EENS_8epilogue10collective6detail29Sm90TmaWarpSpecializedAdapterINS2E_15DefaultEpilogueIfNS5_IJSB_llEEES2I_NS2D_6thread17LinearCombinationIfLi1EffLNS2J_9ScaleType4KindE0ELNS_15FloatRoundStyleE2EfEENS1_15EpilogueDefaultEEEEEvvEEEEvNT_6ParamsE,"ax",@progbits
	.align	128
.text._ZN7cutlass13device_kernelINS_4gemm6kernel13GemmUniversalIN4cute5tupleIJiiiiEEENS1_10collective13CollectiveMmaINS1_40MainloopSm90TmaGmmaWarpSpecializedSparseILi11ENS5_IJNS4_1CILi1EEESB_SB_EEENS1_32KernelTmaWarpSpecializedPingpongEEENS5_IJNSA_ILi64EEENSA_ILi128EEESF_EEENS_6half_tENS5_IJNS4_6LayoutINS5_IJiNS5_IJNSA_ILi2EEEiEEEiEEENS5_IJlNS5_IJSB_SK_EEElEEEEENSJ_INS5_IJNS5_IJNS5_IJNSA_ILi8EEESK_NSA_ILi4EEEEEEiEEENS5_IJNS5_IJNSA_ILi16EEESK_SK_EEEiEEEiEEENS5_IJNS5_IJNS5_IJSF_SU_NSA_ILi1024EEEEEENSA_ILi4096EEEEEENS5_IJNS5_IJSB_NSA_ILi512EEENSA_ILi32EEEEEElEEElEEEEEEEESI_NS5_IJlSB_lEEENS4_8TiledMMAINS4_8MMA_AtomIJNS4_4SM904GMMA6SPARSE27GMMA_64x128x32_F32F16F16_SSILNS1D_5MajorE0ELS1G_0ELNS1D_7ScaleInE1ELS1H_1ELNS1D_9SparseSelE0EEEEEENSJ_ISC_NS5_IJNSA_ILi0EEES1L_S1L_EEEEENS5_IJNS4_10UnderscoreES1O_S1O_EEEEENS4_13SM90_TMA_LOADENS4_14ComposedLayoutINS4_7SwizzleILi2ELi4ELi3EEENS4_25smem_sparse_ptr_flag_bitsILi2ELi16EEENSJ_INS5_IJNS5_IJSB_SQ_EEENS5_IJSK_S13_EEEEEENS5_IJNS5_IJS1L_SF_EEESN_EEEEEEEvNS4_8identityES1R_NS1S_INS1T_ILi3ELi4ELi3EEENS4_18smem_ptr_flag_bitsILi16EEENSJ_INS5_IJSQ_SF_EEENS5_IJSF_SB_EEEEEEEvS24_EENS_8epilogue10collective6detail29Sm90TmaWarpSpecializedAdapterINS2E_15DefaultEpilogueIfNS5_IJSB_llEEES2I_NS2D_6thread17LinearCombinationIfLi1EffLNS2J_9ScaleType4KindE0ELNS_15FloatRoundStyleE2EfEENS1_15EpilogueDefaultEEEEEvvEEEEvNT_6ParamsE:
        .type           _ZN7cutlass13device_kernelINS_4gemm6kernel13GemmUniversalIN4cute5tupleIJiiiiEEENS1_10collective13CollectiveMmaINS1_40MainloopSm90TmaGmmaWarpSpecializedSparseILi11ENS5_IJNS4_1CILi1EEESB_SB_EEENS1_32KernelTmaWarpSpecializedPingpongEEENS5_IJNSA_ILi64EEENSA_ILi128EEESF_EEENS_6half_tENS5_IJNS4_6LayoutINS5_IJiNS5_IJNSA_ILi2EEEiEEEiEEENS5_IJlNS5_IJSB_SK_EEElEEEEENSJ_INS5_IJNS5_IJNS5_IJNSA_ILi8EEESK_NSA_ILi4EEEEEEiEEENS5_IJNS5_IJNSA_ILi16EEESK_SK_EEEiEEEiEEENS5_IJNS5_IJNS5_IJSF_SU_NSA_ILi1024EEEEEENSA_ILi4096EEEEEENS5_IJNS5_IJSB_NSA_ILi512EEENSA_ILi32EEEEEElEEElEEEEEEEESI_NS5_IJlSB_lEEENS4_8TiledMMAINS4_8MMA_AtomIJNS4_4SM904GMMA6SPARSE27GMMA_64x128x32_F32F16F16_SSILNS1D_5MajorE0ELS1G_0ELNS1D_7ScaleInE1ELS1H_1ELNS1D_9SparseSelE0EEEEEENSJ_ISC_NS5_IJNSA_ILi0EEES1L_S1L_EEEEENS5_IJNS4_10UnderscoreES1O_S1O_EEEEENS4_13SM90_TMA_LOADENS4_14ComposedLayoutINS4_7SwizzleILi2ELi4ELi3EEENS4_25smem_sparse_ptr_flag_bitsILi2ELi16EEENSJ_INS5_IJNS5_IJSB_SQ_EEENS5_IJSK_S13_EEEEEENS5_IJNS5_IJS1L_SF_EEESN_EEEEEEEvNS4_8identityES1R_NS1S_INS1T_ILi3ELi4ELi3EEENS4_18smem_ptr_flag_bitsILi16EEENSJ_INS5_IJSQ_SF_EEENS5_IJSF_SB_EEEEEEEvS24_EENS_8epilogue10collective6detail29Sm90TmaWarpSpecializedAdapterINS2E_15DefaultEpilogueIfNS5_IJSB_llEEES2I_NS2D_6thread17LinearCombinationIfLi1EffLNS2J_9ScaleType4KindE0ELNS_15FloatRoundStyleE2EfEENS1_15EpilogueDefaultEEEEEvvEEEEvNT_6ParamsE,@function
        .size           _ZN7cutlass13device_kernelINS_4gemm6kernel13GemmUniversalIN4cute5tupleIJiiiiEEENS1_10collective13CollectiveMmaINS1_40MainloopSm90TmaGmmaWarpSpecializedSparseILi11ENS5_IJNS4_1CILi1EEESB_SB_EEENS1_32KernelTmaWarpSpecializedPingpongEEENS5_IJNSA_ILi64EEENSA_ILi128EEESF_EEENS_6half_tENS5_IJNS4_6LayoutINS5_IJiNS5_IJNSA_ILi2EEEiEEEiEEENS5_IJlNS5_IJSB_SK_EEElEEEEENSJ_INS5_IJNS5_IJNS5_IJNSA_ILi8EEESK_NSA_ILi4EEEEEEiEEENS5_IJNS5_IJNSA_ILi16EEESK_SK_EEEiEEEiEEENS5_IJNS5_IJNS5_IJSF_SU_NSA_ILi1024EEEEEENSA_ILi4096EEEEEENS5_IJNS5_IJSB_NSA_ILi512EEENSA_ILi32EEEEEElEEElEEEEEEEESI_NS5_IJlSB_lEEENS4_8TiledMMAINS4_8MMA_AtomIJNS4_4SM904GMMA6SPARSE27GMMA_64x128x32_F32F16F16_SSILNS1D_5MajorE0ELS1G_0ELNS1D_7ScaleInE1ELS1H_1ELNS1D_9SparseSelE0EEEEEENSJ_ISC_NS5_IJNSA_ILi0EEES1L_S1L_EEEEENS5_IJNS4_10UnderscoreES1O_S1O_EEEEENS4_13SM90_TMA_LOADENS4_14ComposedLayoutINS4_7SwizzleILi2ELi4ELi3EEENS4_25smem_sparse_ptr_flag_bitsILi2ELi16EEENSJ_INS5_IJNS5_IJSB_SQ_EEENS5_IJSK_S13_EEEEEENS5_IJNS5_IJS1L_SF_EEESN_EEEEEEEvNS4_8identityES1R_NS1S_INS1T_ILi3ELi4ELi3EEENS4_18smem_ptr_flag_bitsILi16EEENSJ_INS5_IJSQ_SF_EEENS5_IJSF_SB_EEEEEEEvS24_EENS_8epilogue10collective6detail29Sm90TmaWarpSpecializedAdapterINS2E_15DefaultEpilogueIfNS5_IJSB_llEEES2I_NS2D_6thread17LinearCombinationIfLi1EffLNS2J_9ScaleType4KindE0ELNS_15FloatRoundStyleE2EfEENS1_15EpilogueDefaultEEEEEvvEEEEvNT_6ParamsE,(.L_x_203 - _ZN7cutlass13device_kernelINS_4gemm6kernel13GemmUniversalIN4cute5tupleIJiiiiEEENS1_10collective13CollectiveMmaINS1_40MainloopSm90TmaGmmaWarpSpecializedSparseILi11ENS5_IJNS4_1CILi1EEESB_SB_EEENS1_32KernelTmaWarpSpecializedPingpongEEENS5_IJNSA_ILi64EEENSA_ILi128EEESF_EEENS_6half_tENS5_IJNS4_6LayoutINS5_IJiNS5_IJNSA_ILi2EEEiEEEiEEENS5_IJlNS5_IJSB_SK_EEElEEEEENSJ_INS5_IJNS5_IJNS5_IJNSA_ILi8EEESK_NSA_ILi4EEEEEEiEEENS5_IJNS5_IJNSA_ILi16EEESK_SK_EEEiEEEiEEENS5_IJNS5_IJNS5_IJSF_SU_NSA_ILi1024EEEEEENSA_ILi4096EEEEEENS5_IJNS5_IJSB_NSA_ILi512EEENSA_ILi32EEEEEElEEElEEEEEEEESI_NS5_IJlSB_lEEENS4_8TiledMMAINS4_8MMA_AtomIJNS4_4SM904GMMA6SPARSE27GMMA_64x128x32_F32F16F16_SSILNS1D_5MajorE0ELS1G_0ELNS1D_7ScaleInE1ELS1H_1ELNS1D_9SparseSelE0EEEEEENSJ_ISC_NS5_IJNSA_ILi0EEES1L_S1L_EEEEENS5_IJNS4_10UnderscoreES1O_S1O_EEEEENS4_13SM90_TMA_LOADENS4_14ComposedLayoutINS4_7SwizzleILi2ELi4ELi3EEENS4_25smem_sparse_ptr_flag_bitsILi2ELi16EEENSJ_INS5_IJNS5_IJSB_SQ_EEENS5_IJSK_S13_EEEEEENS5_IJNS5_IJS1L_SF_EEESN_EEEEEEEvNS4_8identityES1R_NS1S_INS1T_ILi3ELi4ELi3EEENS4_18smem_ptr_flag_bitsILi16EEENSJ_INS5_IJSQ_SF_EEENS5_IJSF_SB_EEEEEEEvS24_EENS_8epilogue10collective6detail29Sm90TmaWarpSpecializedAdapterINS2E_15DefaultEpilogueIfNS5_IJSB_llEEES2I_NS2D_6thread17LinearCombinationIfLi1EffLNS2J_9ScaleType4KindE0ELNS_15FloatRoundStyleE2EfEENS1_15EpilogueDefaultEEEEEvvEEEEvNT_6ParamsE)
        .other          _ZN7cutlass13device_kernelINS_4gemm6kernel13GemmUniversalIN4cute5tupleIJiiiiEEENS1_10collective13CollectiveMmaINS1_40MainloopSm90TmaGmmaWarpSpecializedSparseILi11ENS5_IJNS4_1CILi1EEESB_SB_EEENS1_32KernelTmaWarpSpecializedPingpongEEENS5_IJNSA_ILi64EEENSA_ILi128EEESF_EEENS_6half_tENS5_IJNS4_6LayoutINS5_IJiNS5_IJNSA_ILi2EEEiEEEiEEENS5_IJlNS5_IJSB_SK_EEElEEEEENSJ_INS5_IJNS5_IJNS5_IJNSA_ILi8EEESK_NSA_ILi4EEEEEEiEEENS5_IJNS5_IJNSA_ILi16EEESK_SK_EEEiEEEiEEENS5_IJNS5_IJNS5_IJSF_SU_NSA_ILi1024EEEEEENSA_ILi4096EEEEEENS5_IJNS5_IJSB_NSA_ILi512EEENSA_ILi32EEEEEElEEElEEEEEEEESI_NS5_IJlSB_lEEENS4_8TiledMMAINS4_8MMA_AtomIJNS4_4SM904GMMA6SPARSE27GMMA_64x128x32_F32F16F16_SSILNS1D_5MajorE0ELS1G_0ELNS1D_7ScaleInE1ELS1H_1ELNS1D_9SparseSelE0EEEEEENSJ_ISC_NS5_IJNSA_ILi0EEES1L_S1L_EEEEENS5_IJNS4_10UnderscoreES1O_S1O_EEEEENS4_13SM90_TMA_LOADENS4_14ComposedLayoutINS4_7SwizzleILi2ELi4ELi3EEENS4_25smem_sparse_ptr_flag_bitsILi2ELi16EEENSJ_INS5_IJNS5_IJSB_SQ_EEENS5_IJSK_S13_EEEEEENS5_IJNS5_IJS1L_SF_EEESN_EEEEEEEvNS4_8identityES1R_NS1S_INS1T_ILi3ELi4ELi3EEENS4_18smem_ptr_flag_bitsILi16EEENSJ_INS5_IJSQ_SF_EEENS5_IJSF_SB_EEEEEEEvS24_EENS_8epilogue10collective6detail29Sm90TmaWarpSpecializedAdapterINS2E_15DefaultEpilogueIfNS5_IJSB_llEEES2I_NS2D_6thread17LinearCombinationIfLi1EffLNS2J_9ScaleType4KindE0ELNS_15FloatRoundStyleE2EfEENS1_15EpilogueDefaultEEEEEvvEEEEvNT_6ParamsE,@"STO_CUDA_ENTRY STV_DEFAULT"
_ZN7cutlass13device_kernelINS_4gemm6kernel13GemmUniversalIN4cute5tupleIJiiiiEEENS1_10collective13CollectiveMmaINS1_40MainloopSm90TmaGmmaWarpSpecializedSparseILi11ENS5_IJNS4_1CILi1EEESB_SB_EEENS1_32KernelTmaWarpSpecializedPingpongEEENS5_IJNSA_ILi64EEENSA_ILi128EEESF_EEENS_6half_tENS5_IJNS4_6LayoutINS5_IJiNS5_IJNSA_ILi2EEEiEEEiEEENS5_IJlNS5_IJSB_SK_EEElEEEEENSJ_INS5_IJNS5_IJNS5_IJNSA_ILi8EEESK_NSA_ILi4EEEEEEiEEENS5_IJNS5_IJNSA_ILi16EEESK_SK_EEEiEEEiEEENS5_IJNS5_IJNS5_IJSF_SU_NSA_ILi1024EEEEEENSA_ILi4096EEEEEENS5_IJNS5_IJSB_NSA_ILi512EEENSA_ILi32EEEEEElEEElEEEEEEEESI_NS5_IJlSB_lEEENS4_8TiledMMAINS4_8MMA_AtomIJNS4_4SM904GMMA6SPARSE27GMMA_64x128x32_F32F16F16_SSILNS1D_5MajorE0ELS1G_0ELNS1D_7ScaleInE1ELS1H_1ELNS1D_9SparseSelE0EEEEEENSJ_ISC_NS5_IJNSA_ILi0EEES1L_S1L_EEEEENS5_IJNS4_10UnderscoreES1O_S1O_EEEEENS4_13SM90_TMA_LOADENS4_14ComposedLayoutINS4_7SwizzleILi2ELi4ELi3EEENS4_25smem_sparse_ptr_flag_bitsILi2ELi16EEENSJ_INS5_IJNS5_IJSB_SQ_EEENS5_IJSK_S13_EEEEEENS5_IJNS5_IJS1L_SF_EEESN_EEEEEEEvNS4_8identityES1R_NS1S_INS1T_ILi3ELi4ELi3EEENS4_18smem_ptr_flag_bitsILi16EEENSJ_INS5_IJSQ_SF_EEENS5_IJSF_SB_EEEEEEEvS24_EENS_8epilogue10collective6detail29Sm90TmaWarpSpecializedAdapterINS2E_15DefaultEpilogueIfNS5_IJSB_llEEES2I_NS2D_6thread17LinearCombinationIfLi1EffLNS2J_9ScaleType4KindE0ELNS_15FloatRoundStyleE2EfEENS1_15EpilogueDefaultEEEEEvvEEEEvNT_6ParamsE:
[----:B------:R-:W-:Y:S01]  /*0000*/  LDC R1, c[0x0][0x28] ;  /* 0x00000a00ff017b82 */ /* 0x000fe20000000800 */
[----:B------:R-:W0:Y:S01]  /*0010*/  S2R R10, SR_TID.X ;  /* 0x00000000000a7919 */ /* 0x000e220000002100 */
[----:B------:R-:W-:Y:S01]  /*0020*/  ELECT P0, URZ, PT ;  /* 0x00000000003f782f */ /* 0x000fe20003800000 */
[----:B------:R-:W-:Y:S01]  /*0030*/  BSSY B0, `(.L_x_0) ;  /* 0x0000012000007945 */ /* 0x000fe20003800000 */
[--C-:B0-----:R-:W-:Y:S02]  /*0040*/  SHF.R.U32.HI R0, RZ, 0x5, R10.reuse ;  /* 0x00000005ff007819 */ /* 0x101fe4000001160a */
[----:B------:R-:W-:-:S03]  /*0050*/  SHF.R.U32.HI R4, RZ, 0x7, R10 ;  /* 0x00000007ff047819 */ /* 0x000fc6000001160a */
[----:B------:R-:W0:Y:S04]  /*0060*/  SHFL.IDX PT, R2, R0, RZ, 0x1f ;  /* 0x00001fff00027589 */ /* 0x000e2800000e0000 */
[----:B------:R1:W2:Y:S01]  /*0070*/  SHFL.IDX PT, R5, R4, RZ, 0x1f ;  /* 0x00001fff04057589 */ /* 0x0002a200000e0000 */
[----:B0-----:R-:W-:-:S13]  /*0080*/  ISETP.NE.OR P0, PT, R2, RZ, !P0 ;  /* 0x000000ff0200720c */ /* 0x001fda0004705670 */
[----:B-12---:R-:W-:Y:S05]  /*0090*/  @P0 BRA `(.L_x_1) ;  /* 0x00000000002c0947 */ /* 0x006fea0003800000 */
[----:B------:R-:W-:Y:S02]  /*00a0*/  ULDC.64 UR4, c[0x0][0x198] ;  /* 0x0000660000047ab9 */ /* 0x000fe40000000a00 */
[----:B------:R-:W-:Y:S02]  /*00b0*/  UIADD3 UR6, UP0, UR4, 0xf0, URZ ;  /* 0x000000f004067890 */ /* 0x000fe4000ff1e03f */
[----:B------:R-:W-:Y:S02]  /*00c0*/  UIADD3 UR8, UP1, UR4, 0x1f0, URZ ;  /* 0x000001f004087890 */ /* 0x000fe4000ff3e03f */
[----:B------:R-:W-:Y:S02]  /*00d0*/  UIADD3 UR4, UP2, UR4, 0x2f0, URZ ;  /* 0x000002f004047890 */ /* 0x000fe4000ff5e03f */
[----:B------:R-:W-:Y:S02]  /*00e0*/  UIADD3.X UR7, URZ, UR5, URZ, UP0, !UPT ;  /* 0x000000053f077290 */ /* 0x000fe400087fe43f */
[----:B------:R-:W-:-:S02]  /*00f0*/  UIADD3.X UR9, URZ, UR5, URZ, UP1, !UPT ;  /* 0x000000053f097290 */ /* 0x000fc40008ffe43f */
[----:B------:R-:W-:-:S05]  /*0100*/  UIADD3.X UR5, URZ, UR5, URZ, UP2, !UPT ;  /* 0x000000053f057290 */ /* 0x000fca00097fe43f */
[----:B------:R0:W-:Y:S02]  /*0110*/  UTMACCTL.PF [UR6] ;  /* 0x00000000060079b9 */ /* 0x0001e40008040000 */
[----:B------:R0:W-:Y:S02]  /*0120*/  UTMACCTL.PF [UR8] ;  /* 0x00000000080079b9 */ /* 0x0001e40008040000 */
[----:B------:R0:W-:Y:S02]  /*0130*/  UTMACCTL.PF [UR4] ;  /* 0x00000000040079b9 */ /* 0x0001e40008040000 */
[----:B0-----:R-:W-:Y:S01]  /*0140*/  NOP ;  /* 0x0000000000007918 */ /* 0x001fe20000000000 */
.L_x_1:
[----:B------:R-:W-:Y:S05]  /*0150*/  BSYNC B0 ;  /* 0x0000000000007941 */ /* 0x000fea0003800000 */
.L_x_0:
[----:B------:R-:W0:Y:S02]  /*0160*/  SHFL.IDX PT, R3, R0, RZ, 0x1f ;  /* 0x00001fff00037589 */ /* 0x000e2400000e0000 */
[----:B0-----:R-:W-:-:S13]  /*0170*/  ISETP.NE.AND P0, PT, R3, RZ, PT ;  /* 0x000000ff0300720c */ /* 0x001fda0003f05270 */
[----:B------:R-:W-:Y:S05]  /*0180*/  @P0 BRA `(.L_x_2) ;  /* 0x00000000009c0947 */ /* 0x000fea0003800000 */
[----:B------:R-:W-:Y:S01]  /*0190*/  ELECT P0, URZ, PT ;  /* 0x00000000003f782f */ /* 0x000fe20003800000 */
[----:B------:R-:W-:-:S12]  /*01a0*/  BSSY B0, `(.L_x_2) ;  /* 0x0000025000007945 */ /* 0x000fd80003800000 */
[----:B------:R-:W-:Y:S05]  /*01b0*/  @!P0 BRA `(.L_x_3) ;  /* 0x00000000008c8947 */ /* 0x000fea0003800000 */
[----:B------:R-:W0:Y:S01]  /*01c0*/  S2UR UR8, SR_CgaCtaId ;  /* 0x00000000000879c3 */ /* 0x000e220000008800 */
[----:B------:R-:W-:Y:S01]  /*01d0*/  UMOV UR4, 0x400 ;  /* 0x0000040000047882 */ /* 0x000fe20000000000 */
[----:B------:R-:W-:Y:S01]  /*01e0*/  UMOV UR5, 0x1 ;  /* 0x0000000100057882 */ /* 0x000fe20000000000 */
[----:B------:R-:W-:Y:S02]  /*01f0*/  UMOV UR6, 0x80 ;  /* 0x0000008000067882 */ /* 0x000fe40000000000 */
[----:B------:R-:W-:-:S04]  /*0200*/  UIADD3 UR6, -UR6, 0x100000, URZ ;  /* 0x0010000006067890 */ /* 0x000fc8000fffe13f */
[----:B------:R-:W-:Y:S02]  /*0210*/  USHF.L.U32 UR7, UR6, 0xb, URZ ;  /* 0x0000000b06077899 */ /* 0x000fe4000800063f */
[----:B------:R-:W-:Y:S02]  /*0220*/  USHF.L.U32 UR6, UR6, 0x1, URZ ;  /* 0x0000000106067899 */ /* 0x000fe4000800063f */
[----:B0-----:R-:W-:Y:S02]  /*0230*/  ULEA UR8, UR8, UR4, 0x18 ;  /* 0x0000000408087291 */ /* 0x001fe4000f8ec03f */
[----:B------:R-:W-:-:S04]  /*0240*/  UIADD3 UR4, -UR5, 0x100000, URZ ;  /* 0x0010000005047890 */ /* 0x000fc8000fffe13f */
[----:B------:R-:W-:Y:S02]  /*0250*/  USHF.L.U32 UR5, UR4, 0xb, URZ ;  /* 0x0000000b04057899 */ /* 0x000fe4000800063f */
[----:B------:R-:W-:Y:S01]  /*0260*/  USHF.L.U32 UR4, UR4, 0x1, URZ ;  /* 0x0000000104047899 */ /* 0x000fe2000800063f */
[----:B------:R-:W0:Y:S11]  /*0270*/  FENCE.VIEW.ASYNC.S ;  /* 0x00000000000073c6 */ /* 0x000e360000000000 */
[----:B0-----:R0:W1:Y:S01]  /*0280*/  SYNCS.EXCH.64 URZ, [UR8], UR4 ;  /* 0x00000004083f75b2 */ /* 0x0010620008000100 */
[----:B------:R0:W2:Y:S01]  /*0290*/  SYNCS.EXCH.64 URZ, [UR8+0x58], UR6 ;  /* 0x00005806083f75b2 */ /* 0x0000a20008000100 */
[----:B------:R0:W3:Y:S01]  /*02a0*/  SYNCS.EXCH.64 URZ, [UR8+0x8], UR4 ;  /* 0x00000804083f75b2 */ /* 0x0000e20008000100 */
[----:B------:R0:W4:Y:S01]  /*02b0*/  SYNCS.EXCH.64 URZ, [UR8+0x60], UR6 ;  /* 0x00006006083f75b2 */ /* 0x0001220008000100 */
[----:B------:R0:W0:Y:S01]  /*02c0*/  SYNCS.EXCH.64 URZ, [UR8+0x10], UR4 ;  /* 0x00001004083f75b2 */ /* 0x0000220008000100 */
        /* <DEDUP_REMOVED lines=17> */
[----:B------:R-:W-:Y:S01]  /*03e0*/  NOP ;  /* 0x0000000000007918 */ /* 0x000fe20000000000 */
.L_x_3:
[----:B0-----:R-:W-:Y:S05]  /*03f0*/  BSYNC B0 ;  /* 0x0000000000007941 */ /* 0x001fea0003800000 */
.L_x_2:
[----:B------:R-:W0:Y:S01]  /*0400*/  SHFL.IDX PT, R6, R0, RZ, 0x1f ;  /* 0x00001fff00067589 */ /* 0x000e2200000e0000 */
[----:B------:R-:W-:Y:S01]  /*0410*/  ELECT P0, URZ, PT ;  /* 0x00000000003f782f */ /* 0x000fe20003800000 */
[----:B------:R-:W-:Y:S01]  /*0420*/  NOP ;  /* 0x0000000000007918 */ /* 0x000fe20000000000 */
[----:B------:R-:W-:Y:S01]  /*0430*/  ELECT P1, URZ, PT ;  /* 0x00000000003f782f */ /* 0x000fe20003820000 */
[----:B------:R-:W5:Y:S01]  /*0440*/  SHFL.IDX PT, R3, R0, RZ, 0x1f ;  /* 0x00001fff00037589 */ /* 0x000f6200000e0000 */
[----:B------:R-:W-:Y:S01]  /*0450*/  UMOV UR4, 0x20 ;  /* 0x0000002000047882 */ /* 0x000fe20000000000 */
[----:B------:R-:W-:Y:S01]  /*0460*/  UMOV UR11, 0x80 ;  /* 0x00000080000b7882 */ /* 0x000fe20000000000 */
[----:B------:R-:W-:Y:S01]  /*0470*/  NOP ;  /* 0x0000000000007918 */ /* 0x000fe20000000000 */
[----:B------:R-:W1:Y:S01]  /*0480*/  SHFL.IDX PT, R4, R4, RZ, 0x1f ;  /* 0x00001fff04047589 */ /* 0x000e6200000e0000 */
[C---:B------:R-:W-:Y:S01]  /*0490*/  VIADD R33, R5.reuse, 0xffffffff ;  /* 0xffffffff05217836 */ /* 0x040fe20000000000 */
[----:B------:R-:W-:Y:S01]  /*04a0*/  ULDC.64 UR18, c[0x0][0x208] ;  /* 0x0000820000127ab9 */ /* 0x000fe20000000a00 */
[----:B------:R-:W-:-:S03]  /*04b0*/  ISETP.NE.AND P2, PT, R5, RZ, PT ;  /* 0x000000ff0500720c */ /* 0x000fc60003f45270 */
[----:B------:R-:W-:Y:S02]  /*04c0*/  ISETP.GE.U32.AND P3, PT, R33, 0x2, PT ;  /* 0x000000022100780c */ /* 0x000fe40003f66070 */
[----:B0-----:R-:W-:Y:S02]  /*04d0*/  ISETP.NE.OR P0, PT, R6, RZ, !P0 ;  /* 0x000000ff0600720c */ /* 0x001fe40004705670 */
[----:B-----5:R-:W-:Y:S02]  /*04e0*/  ISETP.NE.OR P1, PT, R3, RZ, !P1 ;  /* 0x000000ff0300720c */ /* 0x020fe40004f25670 */
[----:B------:R-:W-:Y:S02]  /*04f0*/  SHF.R.S32.HI R3, RZ, 0x1f, R2 ;  /* 0x0000001fff037819 */ /* 0x000fe40000011402 */
[----:B-1----:R-:W-:Y:S02]  /*0500*/  R2UR UR12, R4 ;  /* 0x00000000040c72ca */ /* 0x002fe400000e0000 */
[----:B------:R-:W-:-:S05]  /*0510*/  LEA.HI R3, R3, R2, RZ, 0x2 ;  /* 0x0000000203037211 */ /* 0x000fca00078f10ff */
[----:B------:R-:W-:Y:S01]  /*0520*/  VOTEU.ALL UP0, P0 ;  /* 0x00000000003f7886 */ /* 0x000fe20000000000 */
[----:B------:R-:W-:Y:S01]  /*0530*/  LOP3.LUT R3, R3, 0xfffffffc, RZ, 0xc0, !PT ;  /* 0xfffffffc03037812 */ /* 0x000fe200078ec0ff */
[----:B------:R-:W-:-:S03]  /*0540*/  VOTEU.ALL UP1, P1 ;  /* 0x00000000003f7886 */ /* 0x000fc60000820000 */
[----:B------:R-:W0:Y:S01]  /*0550*/  @!UP0 S2UR UR7, SR_CgaCtaId ;  /* 0x00000000000789c3 */ /* 0x000e220000008800 */
[----:B------:R-:W-:Y:S01]  /*0560*/  @!UP0 UMOV UR6, 0x400 ;  /* 0x0000040000068882 */ /* 0x000fe20000000000 */
[----:B------:R-:W-:-:S04]  /*0570*/  @!UP0 UIADD3 UR4, -UR4, 0x100000, URZ ;  /* 0x0010000004048890 */ /* 0x000fc8000fffe13f */
[----:B------:R-:W-:Y:S02]  /*0580*/  @!UP0 USHF.L.U32 UR5, UR4, 0xb, URZ ;  /* 0x0000000b04058899 */ /* 0x000fe4000800063f */
[----:B------:R-:W-:Y:S01]  /*0590*/  @!UP0 USHF.L.U32 UR4, UR4, 0x1, URZ ;  /* 0x0000000104048899 */ /* 0x000fe2000800063f */
[----:B------:R-:W-:Y:S01]  /*05a0*/  IMAD.IADD R20, R2, 0x1, -R3 ;  /* 0x0000000102147824 */ /* 0x000fe200078e0a03 */
[----:B------:R-:W-:Y:S01]  /*05b0*/  @!UP1 UMOV UR9, 0x400 ;  /* 0x0000040000099882 */ /* 0x000fe20000000000 */
[----:B------:R-:W-:Y:S01]  /*05c0*/  VOTEU.ALL UP2, P1 ;  /* 0x00000000003f7886 */ /* 0x000fe20000840000 */
[----:B------:R-:W-:Y:S01]  /*05d0*/  VOTEU.ALL UP3, P1 ;  /* 0x00000000003f7886 */ /* 0x000fe20000860000 */
[----:B------:R-:W-:Y:S01]  /*05e0*/  VOTEU.ALL UP4, P1 ;  /* 0x00000000003f7886 */ /* 0x000fe20000880000 */
[----:B------:R-:W1:Y:S01]  /*05f0*/  @!UP1 S2UR UR10, SR_CgaCtaId ;  /* 0x00000000000a99c3 */ /* 0x000e620000008800 */
[----:B------:R-:W-:Y:S01]  /*0600*/  VOTEU.ALL UP5, P1 ;  /* 0x00000000003f7886 */ /* 0x000fe200008a0000 */
[----:B------:R-:W-:-:S04]  /*0610*/  SHF.R.S32.HI R3, RZ, 0x1f, R10 ;  /* 0x0000001fff037819 */ /* 0x000fc8000001140a */
[----:B------:R-:W-:-:S04]  /*0620*/  LEA.HI R3, R3, R10, RZ, 0x7 ;  /* 0x0000000a03037211 */ /* 0x000fc800078f38ff */
[----:B------:R-:W-:-:S05]  /*0630*/  LOP3.LUT R3, R3, 0xffffff80, RZ, 0xc0, !PT ;  /* 0xffffff8003037812 */ /* 0x000fca00078ec0ff */
[----:B------:R-:W-:Y:S01]  /*0640*/  IMAD.IADD R11, R10, 0x1, -R3 ;  /* 0x000000010a0b7824 */ /* 0x000fe200078e0a03 */
[----:B0-----:R-:W-:Y:S02]  /*0650*/  @!UP0 ULEA UR8, UR7, UR6, 0x18 ;  /* 0x0000000607088291 */ /* 0x001fe4000f8ec03f */
[----:B------:R-:W-:-:S04]  /*0660*/  @!UP1 UIADD3 UR6, -UR11, 0x100000, URZ ;  /* 0x001000000b069890 */ /* 0x000fc8000fffe13f */
[----:B------:R-:W-:Y:S02]  /*0670*/  @!UP1 USHF.L.U32 UR7, UR6, 0xb, URZ ;  /* 0x0000000b06079899 */ /* 0x000fe4000800063f */
[----:B------:R-:W-:Y:S01]  /*0680*/  @!UP1 USHF.L.U32 UR6, UR6, 0x1, URZ ;  /* 0x0000000106069899 */ /* 0x000fe2000800063f */
[----:B------:R-:W-:Y:S01]  /*0690*/  VOTEU.ALL UP0, P0 ;  /* 0x00000000003f7886 */ /* 0x000fe20000000000 */
[----:B-1----:R-:W-:Y:S01]  /*06a0*/  @!UP1 ULEA UR9, UR10, UR9, 0x18 ;  /* 0x000000090a099291 */ /* 0x002fe2000f8ec03f */
[----:B------:R-:W-:Y:S02]  /*06b0*/  VOTEU.ALL UP1, P0 ;  /* 0x00000000003f7886 */ /* 0x000fe40000020000 */
[----:B------:R-:W-:Y:S01]  /*06c0*/  ULDC.64 UR10, c[0x0][0x698] ;  /* 0x0001a600000a7ab9 */ /* 0x000fe20000000a00 */
[----:B------:R-:W-:Y:S01]  /*06d0*/  ISETP.NE.AND P0, PT, R20, 0x3, PT ;  /* 0x000000031400780c */ /* 0x000fe20003f05270 */
[----:B------:R-:W0:Y:S02]  /*06e0*/  FENCE.VIEW.ASYNC.S ;  /* 0x00000000000073c6 */ /* 0x000e240000000000 */
[----:B0-----:R0:W2:Y:S01]  /*06f0*/  @!UP0 SYNCS.EXCH.64 URZ, [UR8+0xe0], UR4 ;  /* 0x0000e004083f85b2 */ /* 0x0010a20008000100 */
[----:B------:R-:W-:-:S02]  /*0700*/  ISETP.NE.U32.AND P1, PT, RZ, UR10, PT ;  /* 0x0000000aff007c0c */ /* 0x000fc4000bf25070 */
[----:B------:R-:W-:Y:S02]  /*0710*/  ISETP.EQ.OR P0, PT, R20, RZ, !P0 ;  /* 0x000000ff1400720c */ /* 0x000fe40004702670 */
[----:B------:R-:W-:Y:S02]  /*0720*/  ISETP.NE.AND.EX P1, PT, RZ, UR11, PT, P1 ;  /* 0x0000000bff007c0c */ /* 0x000fe4000bf25310 */
[----:B------:R-:W-:-:S04]  /*0730*/  ISETP.EQ.AND P0, PT, R5, RZ, P0 ;  /* 0x000000ff0500720c */ /* 0x000fc80000702270 */
[----:B------:R-:W-:-:S04]  /*0740*/  SEL R7, RZ, 0x1, !P0 ;  /* 0x00000001ff077807 */ /* 0x000fc80004000000 */
[----:B------:R-:W-:Y:S01]  /*0750*/  SEL R7, R7, 0x2, P3 ;  /* 0x0000000207077807 */ /* 0x000fe20001800000 */
[----:B------:R0:W2:Y:S01]  /*0760*/  @!UP1 SYNCS.EXCH.64 URZ, [UR8+0xe8], UR4 ;  /* 0x0000e804083f95b2 */ /* 0x0000a20008000100 */
[----:B------:R-:W-:Y:S01]  /*0770*/  NOP ;  /* 0x0000000000007918 */ /* 0x000fe20000000000 */
[----:B------:R0:W2:Y:S01]  /*0780*/  @!UP2 SYNCS.EXCH.64 URZ, [UR9+0xc0], UR6 ;  /* 0x0000c006093fa5b2 */ /* 0x0000a20008000100 */
[----:B------:R0:W2:Y:S01]  /*0790*/  @!UP3 SYNCS.EXCH.64 URZ, [UR9+0xc8], UR6 ;  /* 0x0000c806093fb5b2 */ /* 0x0000a20008000100 */
[----:B------:R0:W2:Y:S01]  /*07a0*/  @!UP4 SYNCS.EXCH.64 URZ, [UR9+0xd0], UR6 ;  /* 0x0000d006093fc5b2 */ /* 0x0000a20008000100 */
[----:B------:R0:W2:Y:S01]  /*07b0*/  @!UP5 SYNCS.EXCH.64 URZ, [UR9+0xd8], UR6 ;  /* 0x0000d806093fd5b2 */ /* 0x0000a20008000100 */
[----:B------:R-:W-:Y:S01]  /*07c0*/  NOP ;  /* 0x0000000000007918 */ /* 0x000fe20000000000 */
[----:B--234-:R-:W-:Y:S06]  /*07d0*/  BAR.SYNC.DEFER_BLOCKING 0x0 ;  /* 0x0000000000007b1d */ /* 0x01cfec0000010000 */
[----:B0-----:R-:W-:Y:S05]  /*07e0*/  @!P1 BRA `(.L_x_4) ;  /* 0x00000000001c9947 */ /* 0x001fea0003800000 */
[----:B------:R-:W0:Y:S02]  /*07f0*/  LDC.64 R2, c[0x0][0x698] ;  /* 0x0001a600ff027b82 */ /* 0x000e240000000a00 */
[----:B0-----:R-:W2:Y:S02]  /*0800*/  LDG.E.64 R2, desc[UR18][R2.64] ;  /* 0x0000001202027981 */ /* 0x001ea4000c1e1b00 */
[----:B--2---:R-:W-:-:S04]  /*0810*/  ISETP.NE.U32.AND P0, PT, R2, RZ, PT ;  /* 0x000000ff0200720c */ /* 0x004fc80003f05070 */
[----:B------:R-:W-:-:S13]  /*0820*/  ISETP.NE.AND.EX P0, PT, R3, RZ, PT, P0 ;  /* 0x000000ff0300720c */ /* 0x000fda0003f05300 */
[----:B------:R-:W-:Y:S05]  /*0830*/  @!P0 BRA `(.L_x_4) ;  /* 0x0000000000088947 */ /* 0x000fea0003800000 */
[----:B------:R2:W5:Y:S01]  /*0840*/  LD.E R12, desc[UR18][R2.64] ;  /* 0x00000012020c7980 */ /* 0x000562000c101900 */
[----:B------:R-:W-:Y:S05]  /*0850*/  BRA `(.L_x_5) ;  /* 0x0000000000207947 */ /* 0x000fea0003800000 */
.L_x_4:
[----:B------:R-:W-:Y:S02]  /*0860*/  ULDC.64 UR4, c[0x0][0x688] ;  /* 0x0001a20000047ab9 */ /* 0x000fe40000000a00 */
[----:B------:R-:W-:-:S04]  /*0870*/  ISETP.NE.U32.AND P0, PT, RZ, UR4, PT ;  /* 0x00000004ff007c0c */ /* 0x000fc8000bf05070 */
[----:B------:R-:W-:-:S13]  /*0880*/  ISETP.NE.AND.EX P0, PT, RZ, UR5, PT, P0 ;  /* 0x00000005ff007c0c */ /* 0x000fda000bf05300 */
[----:B------:R-:W-:Y:S05]  /*0890*/  @!P0 BRA `(.L_x_6) ;  /* 0x00000000000c8947 */ /* 0x000fea0003800000 */
[----:B------:R-:W0:Y:S02]  /*08a0*/  LDC.64 R12, c[0x0][0x688] ;  /* 0x0001a200ff0c7b82 */ /* 0x000e240000000a00 */
[----:B0-----:R0:W5:Y:S01]  /*08b0*/  LDG.E R12, desc[UR18][R12.64] ;  /* 0x000000120c0c7981 */ /* 0x001162000c1e1900 */
[----:B------:R-:W-:Y:S05]  /*08c0*/  BRA `(.L_x_5) ;  /* 0x0000000000047947 */ /* 0x000fea0003800000 */
.L_x_6:
[----:B------:R-:W1:Y:S02]  /*08d0*/  LDC R12, c[0x0][0x680] ;  /* 0x0001a000ff0c7b82 */ /* 0x000e640000000800 */
.L_x_5:
[----:B------:R-:W-:Y:S02]  /*08e0*/  ULDC.64 UR4, c[0x0][0x6a0] ;  /* 0x0001a80000047ab9 */ /* 0x000fe40000000a00 */
[----:B------:R-:W-:-:S04]  /*08f0*/  ISETP.NE.U32.AND P0, PT, RZ, UR4, PT ;  /* 0x00000004ff007c0c */ /* 0x000fc8000bf05070 */
[----:B------:R-:W-:-:S13]  /*0900*/  ISETP.NE.AND.EX P0, PT, RZ, UR5, PT, P0 ;  /* 0x00000005ff007c0c */ /* 0x000fda000bf05300 */
[----:B------:R-:W-:Y:S05]  /*0910*/  @!P0 BRA `(.L_x_7) ;  /* 0x00000000001c8947 */ /* 0x000fea0003800000 */
[----:B--2---:R-:W2:Y:S02]  /*0920*/  LDC.64 R2, c[0x0][0x6a0] ;  /* 0x0001a800ff027b82 */ /* 0x004ea40000000a00 */
[----:B--2---:R-:W2:Y:S02]  /*0930*/  LDG.E.64 R2, desc[UR18][R2.64] ;  /* 0x0000001202027981 */ /* 0x004ea4000c1e1b00 */
[----:B--2---:R-:W-:-:S04]  /*0940*/  ISETP.NE.U32.AND P0, PT, R2, RZ, PT ;  /* 0x000000ff0200720c */ /* 0x004fc80003f05070 */
[----:B------:R-:W-:-:S13]  /*0950*/  ISETP.NE.AND.EX P0, PT, R3, RZ, PT, P0 ;  /* 0x000000ff0300720c */ /* 0x000fda0003f05300 */
[----:B------:R-:W-:Y:S05]  /*0960*/  @!P0 BRA `(.L_x_7) ;  /* 0x0000000000088947 */ /* 0x000fea0003800000 */
[----:B0-----:R4:W5:Y:S01]  /*0970*/  LD.E R13, desc[UR18][R2.64] ;  /* 0x00000012020d7980 */ /* 0x001962000c101900 */
[----:B------:R-:W-:Y:S05]  /*0980*/  BRA `(.L_x_8) ;  /* 0x0000000000207947 */ /* 0x000fea0003800000 */
.L_x_7:
[----:B------:R-:W-:Y:S02]  /*0990*/  ULDC.64 UR4, c[0x0][0x690] ;  /* 0x0001a40000047ab9 */ /* 0x000fe40000000a00 */
[----:B------:R-:W-:-:S04]  /*09a0*/  ISETP.NE.U32.AND P0, PT, RZ, UR4, PT ;  /* 0x00000004ff007c0c */ /* 0x000fc8000bf05070 */
[----:B------:R-:W-:-:S13]  /*09b0*/  ISETP.NE.AND.EX P0, PT, RZ, UR5, PT, P0 ;  /* 0x00000005ff007c0c */ /* 0x000fda000bf05300 */
[----:B------:R-:W-:Y:S05]  /*09c0*/  @!P0 BRA `(.L_x_9) ;  /* 0x00000000000c8947 */ /* 0x000fea0003800000 */
[----:B--2---:R-:W0:Y:S02]  /*09d0*/  LDC.64 R2, c[0x0][0x690] ;  /* 0x0001a400ff027b82 */ /* 0x004e240000000a00 */
[----:B0-----:R3:W5:Y:S01]  /*09e0*/  LDG.E R13, desc[UR18][R2.64] ;  /* 0x00000012020d7981 */ /* 0x001762000c1e1900 */
[----:B------:R-:W-:Y:S05]  /*09f0*/  BRA `(.L_x_8) ;  /* 0x0000000000047947 */ /* 0x000fea0003800000 */
.L_x_9:
[----:B0-----:R-:W0:Y:S02]  /*0a00*/  LDC R13, c[0x0][0x684] ;  /* 0x0001a100ff0d7b82 */ /* 0x001e240000000800 */
.L_x_8:
[----:B------:R-:W1:Y:S01]  /*0a10*/  LDC R0, c[0x0][0x75c] ;  /* 0x0001d700ff007b82 */ /* 0x000e620000000800 */
[----:B------:R-:W2:Y:S01]  /*0a20*/  S2R R21, SR_CTAID.Y ;  /* 0x0000000000157919 */ /* 0x000ea20000002600 */
[----:B------:R-:W-:Y:S01]  /*0a30*/  ULDC UR8, c[0x0][0x604] ;  /* 0x0001810000087ab9 */ /* 0x000fe20000000800 */
[----:B------:R-:W-:Y:S01]  /*0a40*/  ISETP.NE.AND P0, PT, R5, 0x2, PT ;  /* 0x000000020500780c */ /* 0x000fe20003f05270 */
[----:B------:R-:W-:Y:S01]  /*0a50*/  UIADD3 UR8, UR8, 0x1f, URZ ;  /* 0x0000001f08087890 */ /* 0x000fe2000fffe03f */
[----:B------:R-:W0:Y:S01]  /*0a60*/  S2R R14, SR_CTAID.X ;  /* 0x00000000000e7919 */ /* 0x000e220000002500 */
[----:B------:R-:W-:Y:S01]  /*0a70*/  UMOV UR5, URZ ;  /* 0x0000003f00057c82 */ /* 0x000fe20008000000 */
[----:B------:R-:W-:Y:S01]  /*0a80*/  UMOV UR4, URZ ;  /* 0x0000003f00047c82 */ /* 0x000fe20008000000 */
[----:B------:R-:W-:Y:S01]  /*0a90*/  USHF.R.S32.HI UR9, URZ, 0x1f, UR8 ;  /* 0x0000001f3f097899 */ /* 0x000fe20008011408 */
[----:B------:R-:W-:-:S03]  /*0aa0*/  ULDC.64 UR10, c[0x0][0x750] ;  /* 0x0001d400000a7ab9 */ /* 0x000fc60000000a00 */
[----:B------:R-:W-:Y:S01]  /*0ab0*/  ULEA.HI UR9, UR9, UR8, URZ, 0x5 ;  /* 0x0000000809097291 */ /* 0x000fe2000f8f283f */
[----:B-1----:R-:W-:-:S13]  /*0ac0*/  ISETP.NE.AND P3, PT, R0, 0x1, PT ;  /* 0x000000010000780c */ /* 0x002fda0003f65270 */
[----:B------:R-:W0:Y:S01]  /*0ad0*/  @P3 LDC R15, c[0x0][0x10] ;  /* 0x00000400ff0f3b82 */ /* 0x000e220000000800 */
[----:B--234-:R-:W-:Y:S02]  /*0ae0*/  @P3 IMAD.MOV.U32 R2, RZ, RZ, R21 ;  /* 0x000000ffff023224 */ /* 0x01cfe400078e0015 */
[----:B------:R-:W-:Y:S02]  /*0af0*/  @P3 IMAD.MOV.U32 R3, RZ, RZ, RZ ;  /* 0x000000ffff033224 */ /* 0x000fe400078e00ff */
[----:B------:R-:W-:-:S03]  /*0b00*/  @P3 IMAD.MOV.U32 R5, RZ, RZ, RZ ;  /* 0x000000ffff053224 */ /* 0x000fc600078e00ff */
[----:B------:R-:W1:Y:S01]  /*0b10*/  @!P3 LDC R9, c[0x0][0xc] ;  /* 0x00000300ff09bb82 */ /* 0x000e620000000800 */
[----:B------:R-:W-:Y:S01]  /*0b20*/  ULDC UR6, c[0x0][0xc] ;  /* 0x0000030000067ab9 */ /* 0x000fe20000000800 */
[----:B------:R-:W-:Y:S02]  /*0b30*/  ULDC UR7, c[0x0][0x10] ;  /* 0x0000040000077ab9 */ /* 0x000fe40000000800 */
[----:B------:R-:W-:-:S04]  /*0b40*/  UIMAD.WIDE.U32 UR6, UR6, UR7, URZ ;  /* 0x00000007060672a5 */ /* 0x000fc8000f8e003f */
[----:B------:R-:W2:Y:S01]  /*0b50*/  LDC R8, c[0x0][0x14] ;  /* 0x00000500ff087b82 */ /* 0x000ea20000000800 */
[----:B0-----:R-:W-:-:S04]  /*0b60*/  @P3 IMAD.WIDE.U32 R2, R14, R15, R2 ;  /* 0x0000000f0e023225 */ /* 0x001fc800078e0002 */
[----:B------:R-:W-:Y:S02]  /*0b70*/  IMAD.MOV.U32 R15, RZ, RZ, RZ ;  /* 0x000000ffff0f7224 */ /* 0x000fe400078e00ff */
[----:B------:R-:W-:Y:S02]  /*0b80*/  @P3 IMAD.IADD R3, R3, 0x1, R5 ;  /* 0x0000000103033824 */ /* 0x000fe400078e0205 */
[----:B-1----:R-:W-:-:S04]  /*0b90*/  @!P3 IMAD.WIDE.U32 R4, R9, R21, R14 ;  /* 0x000000150904b225 */ /* 0x002fc800078e000e */
[----:B------:R-:W-:Y:S02]  /*0ba0*/  @!P3 IMAD.MOV.U32 R2, RZ, RZ, R4 ;  /* 0x000000ffff02b224 */ /* 0x000fe400078e0004 */
[----:B------:R-:W-:Y:S02]  /*0bb0*/  @!P3 IMAD.MOV.U32 R3, RZ, RZ, R5 ;  /* 0x000000ffff03b224 */ /* 0x000fe400078e0005 */
[C---:B--2---:R-:W-:Y:S02]  /*0bc0*/  IMAD R17, R8.reuse, UR7, RZ ;  /* 0x0000000708117c24 */ /* 0x044fe4000f8e02ff */
[----:B------:R-:W-:Y:S01]  /*0bd0*/  IMAD.WIDE.U32 R8, R8, UR6, RZ ;  /* 0x0000000608087c25 */ /* 0x000fe2000f8e00ff */
[----:B------:R-:W-:-:S03]  /*0be0*/  USHF.R.S32.HI UR6, URZ, 0x5, UR9 ;  /* 0x000000053f067899 */ /* 0x000fc60008011409 */
[----:B------:R-:W-:Y:S01]  /*0bf0*/  IMAD.IADD R0, R9, 0x1, R17 ;  /* 0x0000000109007824 */ /* 0x000fe200078e0211 */
[----:B------:R-:W-:Y:S08]  /*0c00*/  @P0 BRA `(.L_x_10) ;  /* 0x0000000000200947 */ /* 0x000ff00003800000 */
[----:B------:R-:W-:Y:S01]  /*0c10*/  UISETP.GE.U32.AND UP0, UPT, UR6, 0xb, UPT ;  /* 0x0000000b0600788c */ /* 0x000fe2000bf06070 */
[----:B------:R-:W-:Y:S01]  /*0c20*/  IADD3 R2, P0, R2, R8, RZ ;  /* 0x0000000802027210 */ /* 0x000fe20007f1e0ff */
[----:B------:R-:W-:-:S04]  /*0c30*/  UIMAD.WIDE.U32 UR4, UR6, -0x45d1745d, URZ ;  /* 0xba2e8ba3060478a5 */ /* 0x000fc8000f8e003f */
[----:B------:R-:W-:Y:S01]  /*0c40*/  USHF.R.U32.HI UR5, URZ, 0x3, UR5 ;  /* 0x000000033f057899 */ /* 0x000fe20008011605 */
[----:B------:R-:W-:Y:S02]  /*0c50*/  IMAD.X R3, R0, 0x1, R3, P0 ;  /* 0x0000000100037824 */ /* 0x000fe400000e0603 */
[----:B------:R-:W-:Y:S02]  /*0c60*/  UMOV UR4, URZ ;  /* 0x0000003f00047c82 */ /* 0x000fe40008000000 */
[----:B------:R-:W-:Y:S02]  /*0c70*/  @UP0 ULOP3.LUT UR4, UR5, 0x1, URZ, 0xc0, !UPT ;  /* 0x0000000105040892 */ /* 0x000fe4000f8ec03f */
[----:B------:R-:W-:-:S12]  /*0c80*/  UIMAD UR5, UR5, -0xb, UR6 ;  /* 0xfffffff5050578a4 */ /* 0x000fd8000f8e0206 */
.L_x_10:
[----:B------:R-:W-:Y:S01]  /*0c90*/  ISETP.GE.U32.AND P0, PT, R2, UR10, PT ;  /* 0x0000000a02007c0c */ /* 0x000fe2000bf06070 */
[----:B------:R-:W-:Y:S01]  /*0ca0*/  IMAD.MOV.U32 R6, RZ, RZ, -0x1 ;  /* 0xffffffffff067424 */ /* 0x000fe200078e00ff */
[----:B------:R-:W-:Y:S01]  /*0cb0*/  PRMT R16, RZ, 0x7610, R16 ;  /* 0x00007610ff107816 */ /* 0x000fe20000000010 */
[----:B------:R-:W-:Y:S01]  /*0cc0*/  IMAD.MOV.U32 R5, RZ, RZ, -0x1 ;  /* 0xffffffffff057424 */ /* 0x000fe200078e00ff */
[----:B------:R-:W-:Y:S01]  /*0cd0*/  ISETP.GE.U32.AND.EX P0, PT, R3, UR11, PT, P0 ;  /* 0x0000000b03007c0c */ /* 0x000fe2000bf06100 */
[----:B------:R-:W-:-:S12]  /*0ce0*/  IMAD.MOV.U32 R4, RZ, RZ, -0x1 ;  /* 0xffffffffff047424 */ /* 0x000fd800078e00ff */
[----:B------:R-:W-:Y:S05]  /*0cf0*/  @P0 BRA `(.L_x_11) ;  /* 0x00000004005c0947 */ /* 0x000fea0003800000 */
[----:B------:R-:W0:Y:S01]  /*0d00*/  LDC.64 R24, c[0x0][0x728] ;  /* 0x0001ca00ff187b82 */ /* 0x000e220000000a00 */
[----:B------:R-:W-:Y:S02]  /*0d10*/  IMAD.MOV.U32 R4, RZ, RZ, R2 ;  /* 0x000000ffff047224 */ /* 0x000fe400078e0002 */
[----:B------:R-:W-:-:S05]  /*0d20*/  IMAD.MOV.U32 R5, RZ, RZ, R3 ;  /* 0x000000ffff057224 */ /* 0x000fca00078e0003 */
[----:B------:R-:W1:Y:S08]  /*0d30*/  LDC R6, c[0x0][0x730] ;  /* 0x0001cc00ff067b82 */ /* 0x000e700000000800 */
[----:B------:R-:W2:Y:S01]  /*0d40*/  LDC.64 R26, c[0x0][0x720] ;  /* 0x0001c800ff1a7b82 */ /* 0x000ea20000000a00 */
[----:B0-----:R-:W-:-:S04]  /*0d50*/  ISETP.NE.U32.AND P0, PT, R24, RZ, PT ;  /* 0x000000ff1800720c */ /* 0x001fc80003f05070 */
[----:B------:R-:W-:-:S13]  /*0d60*/  ISETP.NE.AND.EX P0, PT, R25, RZ, PT, P0 ;  /* 0x000000ff1900720c */ /* 0x000fda0003f05300 */
[----:B-12---:R-:W-:Y:S05]  /*0d70*/  @!P0 BRA `(.L_x_12) ;  /* 0x0000000000288947 */ /* 0x006fea0003800000 */
[----:B------:R-:W0:Y:S02]  /*0d80*/  LDC R19, c[0x0][0x734] ;  /* 0x0001cd00ff137b82 */ /* 0x000e240000000800 */
[----:B0-----:R-:W-:-:S05]  /*0d90*/  IADD3 R19, P0, R2, R19, RZ ;  /* 0x0000001302137210 */ /* 0x001fca0007f1e0ff */
[----:B------:R-:W-:-:S04]  /*0da0*/  IMAD.X R23, RZ, RZ, R3, P0 ;  /* 0x000000ffff177224 */ /* 0x000fc800000e0603 */
[----:B------:R-:W-:-:S04]  /*0db0*/  IMAD.WIDE.U32 R4, R23, R24, RZ ;  /* 0x0000001817047225 */ /* 0x000fc800078e00ff */
[----:B------:R-:W-:-:S04]  /*0dc0*/  IMAD.WIDE.U32 R16, P0, R19, R25, R4 ;  /* 0x0000001913107225 */ /* 0x000fc80007800004 */
[----:B------:R-:W-:-:S04]  /*0dd0*/  IMAD.WIDE.U32 R4, R19, R24, RZ ;  /* 0x0000001813047225 */ /* 0x000fc800078e00ff */
[----:B------:R-:W-:Y:S01]  /*0de0*/  IMAD.X R19, RZ, RZ, RZ, P0 ;  /* 0x000000ffff137224 */ /* 0x000fe200000e06ff */
[----:B------:R-:W-:Y:S01]  /*0df0*/  IADD3 RZ, P0, R5, R16, RZ ;  /* 0x0000001005ff7210 */ /* 0x000fe20007f1e0ff */
[----:B------:R-:W-:-:S04]  /*0e00*/  IMAD.MOV.U32 R18, RZ, RZ, R17 ;  /* 0x000000ffff127224 */ /* 0x000fc800078e0011 */
[----:B------:R-:W-:-:S08]  /*0e10*/  IMAD.WIDE.U32.X R4, R23, R25, R18, P0 ;  /* 0x0000001917047225 */ /* 0x000fd000000e0412 */
.L_x_12:
[--C-:B------:R-:W-:Y:S01]  /*0e20*/  SHF.R.U64 R32, R4, R6, R5.reuse ;  /* 0x0000000604207219 */ /* 0x100fe20000001205 */
[----:B------:R-:W0:Y:S01]  /*0e30*/  LDC.64 R28, c[0x0][0x740] ;  /* 0x0001d000ff1c7b82 */ /* 0x000e220000000a00 */
[----:B------:R-:W-:Y:S01]  /*0e40*/  I2FP.F32.U32 R4, R14 ;  /* 0x0000000e00047245 */ /* 0x000fe20000201000 */
[----:B------:R-:W-:Y:S01]  /*0e50*/  ULDC UR7, c[0x0][0x150] ;  /* 0x0000540000077ab9 */ /* 0x000fe20000000800 */
[----:B------:R-:W-:Y:S02]  /*0e60*/  SHF.R.U32.HI R5, RZ, R6, R5 ;  /* 0x00000006ff057219 */ /* 0x000fe40000011605 */
[----:B------:R-:W-:Y:S01]  /*0e70*/  IADD3 R17, P0, RZ, -R32, RZ ;  /* 0x80000020ff117210 */ /* 0x000fe20007f1e0ff */
[----:B------:R-:W-:Y:S01]  /*0e80*/  FMUL R6, R4, UR7 ;  /* 0x0000000704067c20 */ /* 0x000fe20008400000 */
[----:B------:R-:W-:Y:S01]  /*0e90*/  ULDC UR7, c[0x0][0x154] ;  /* 0x0000550000077ab9 */ /* 0x000fe20000000800 */
[----:B------:R-:W1:Y:S02]  /*0ea0*/  LDC R18, c[0x0][0x718] ;  /* 0x0001c600ff127b82 */ /* 0x000e640000000800 */
[----:B------:R-:W-:-:S02]  /*0eb0*/  IMAD.X R19, RZ, RZ, ~R5, P0 ;  /* 0x000000ffff137224 */ /* 0x000fc400000e0e05 */
[----:B------:R-:W2:Y:S01]  /*0ec0*/  F2I.U32.TRUNC.NTZ R6, R6 ;  /* 0x0000000600067305 */ /* 0x000ea2000020f000 */
[----:B------:R-:W-:-:S03]  /*0ed0*/  IMAD.WIDE.U32 R4, R17, R26, R2 ;  /* 0x0000001a11047225 */ /* 0x000fc600078e0002 */
[----:B------:R-:W3:Y:S01]  /*0ee0*/  LDC R15, c[0x0][0x144] ;  /* 0x00005100ff0f7b82 */ /* 0x000ee20000000800 */
[----:B------:R-:W-:-:S04]  /*0ef0*/  IMAD R16, R19, R26, RZ ;  /* 0x0000001a13107224 */ /* 0x000fc800078e02ff */
[----:B------:R-:W-:-:S03]  /*0f00*/  IMAD R17, R17, R27, R16 ;  /* 0x0000001b11117224 */ /* 0x000fc600078e0210 */
[----:B------:R-:W4:Y:S01]  /*0f10*/  LDC R22, c[0x0][0x708] ;  /* 0x0001c200ff167b82 */ /* 0x000f220000000800 */
[----:B------:R-:W-:Y:S01]  /*0f20*/  IMAD.IADD R17, R5, 0x1, R17 ;  /* 0x0000000105117824 */ /* 0x000fe200078e0211 */
[----:B0-----:R-:W-:Y:S01]  /*0f30*/  ISETP.NE.U32.AND P0, PT, R28, RZ, PT ;  /* 0x000000ff1c00720c */ /* 0x001fe20003f05070 */
[----:B--2---:R-:W-:-:S03]  /*0f40*/  IMAD.MOV R5, RZ, RZ, -R6 ;  /* 0x000000ffff057224 */ /* 0x004fc600078e0a06 */
[----:B------:R-:W-:Y:S02]  /*0f50*/  ISETP.NE.AND.EX P0, PT, R29, RZ, PT, P0 ;  /* 0x000000ff1d00720c */ /* 0x000fe40003f05300 */
[----:B------:R-:W0:Y:S01]  /*0f60*/  LDC R19, c[0x0][0x758] ;  /* 0x0001d600ff137b82 */ /* 0x000e220000000800 */
[-CC-:B-1----:R-:W-:Y:S02]  /*0f70*/  SHF.R.U64 R26, R4, R18.reuse, R17.reuse ;  /* 0x00000012041a7219 */ /* 0x182fe40000001211 */
[----:B------:R-:W-:Y:S02]  /*0f80*/  I2FP.F32.U32 R4, R21 ;  /* 0x0000001500047245 */ /* 0x000fe40000201000 */
[----:B------:R-:W-:Y:S01]  /*0f90*/  SHF.R.U32.HI R17, RZ, R18, R17 ;  /* 0x00000012ff117219 */ /* 0x000fe20000011611 */
[----:B------:R-:W-:Y:S02]  /*0fa0*/  IMAD.MOV.U32 R18, RZ, RZ, 0x1 ;  /* 0x00000001ff127424 */ /* 0x000fe400078e00ff */
[----:B------:R-:W1:Y:S01]  /*0fb0*/  LDC R24, c[0x0][0x148] ;  /* 0x00005200ff187b82 */ /* 0x000e620000000800 */
[----:B---3--:R-:W-:-:S02]  /*0fc0*/  IMAD R6, R15, R5, R14 ;  /* 0x000000050f067224 */ /* 0x008fc400078e020e */
[----:B------:R-:W-:Y:S01]  /*0fd0*/  FMUL R5, R4, UR7 ;  /* 0x0000000704057c20 */ /* 0x000fe20008400000 */
[----:B------:R-:W-:-:S04]  /*0fe0*/  IMAD.MOV.U32 R4, RZ, RZ, -0x1 ;  /* 0xffffffffff047424 */ /* 0x000fc800078e00ff */
[----:B------:R-:W2:Y:S01]  /*0ff0*/  LDC R25, c[0x0][0x700] ;  /* 0x0001c000ff197b82 */ /* 0x000ea20000000800 */
[-CC-:B----4-:R-:W-:Y:S02]  /*1000*/  SHF.R.U64 R34, R26, R22.reuse, R17.reuse ;  /* 0x000000161a227219 */ /* 0x190fe40000001211 */
[----:B------:R-:W-:Y:S02]  /*1010*/  SHF.R.U32.HI R14, RZ, R22, R17 ;  /* 0x00000016ff0e7219 */ /* 0x000fe40000011611 */
[----:B------:R3:W4:Y:S03]  /*1020*/  F2I.U32.TRUNC.NTZ R22, R5 ;  /* 0x0000000500167305 */ /* 0x000726000020f000 */
[----:B------:R-:W1:Y:S01]  /*1030*/  LDC R27, c[0x0][0x748] ;  /* 0x0001d200ff1b7b82 */ /* 0x000e620000000800 */
[-C--:B0-----:R-:W-:Y:S02]  /*1040*/  SHF.R.U64 R36, R34, R19.reuse, R14 ;  /* 0x0000001322247219 */ /* 0x081fe4000000120e */
[----:B------:R-:W-:-:S02]  /*1050*/  SHF.L.U32 R4, R4, R19, RZ ;  /* 0x0000001304047219 */ /* 0x000fc400000006ff */
[-C--:B------:R-:W-:Y:S02]  /*1060*/  SHF.R.U32.HI R14, RZ, R19.reuse, R14 ;  /* 0x00000013ff0e7219 */ /* 0x080fe4000001160e */
[----:B------:R-:W-:Y:S01]  /*1070*/  SHF.L.U32 R18, R18, R19, RZ ;  /* 0x0000001312127219 */ /* 0x000fe200000006ff */
[----:B------:R-:W0:Y:S01]  /*1080*/  LDC R31, c[0x0][0x738] ;  /* 0x0001ce00ff1f7b82 */ /* 0x000e220000000800 */
[----:B------:R-:W-:Y:S01]  /*1090*/  LOP3.LUT R19, RZ, R4, RZ, 0x33, !PT ;  /* 0x00000004ff137212 */ /* 0x000fe200078e33ff */
[----:B------:R-:W-:Y:S02]  /*10a0*/  IMAD.MOV.U32 R4, RZ, RZ, R36 ;  /* 0x000000ffff047224 */ /* 0x000fe400078e0024 */
[----:B---3--:R-:W-:-:S04]  /*10b0*/  IMAD.MOV.U32 R5, RZ, RZ, R14 ;  /* 0x000000ffff057224 */ /* 0x008fc800078e000e */
[----:B------:R-:W3:Y:S01]  /*10c0*/  LDC R30, c[0x0][0x710] ;  /* 0x0001c400ff1e7b82 */ /* 0x000ee20000000800 */
[----:B----4-:R-:W-:Y:S05]  /*10d0*/  @!P0 BRA `(.L_x_13) ;  /* 0x0000000000288947 */ /* 0x010fea0003800000 */
[----:B------:R-:W4:Y:S02]  /*10e0*/  LDC R17, c[0x0][0x74c] ;  /* 0x0001d300ff117b82 */ /* 0x000f240000000800 */
[----:B----4-:R-:W-:-:S05]  /*10f0*/  IADD3 R17, P0, R36, R17, RZ ;  /* 0x0000001124117210 */ /* 0x010fca0007f1e0ff */
        /* <DEDUP_REMOVED lines=8> */
.L_x_13:
[----:B-1----:R-:W-:Y:S01]  /*1180*/  SHF.R.U64 R4, R4, R27, R5 ;  /* 0x0000001b04047219 */ /* 0x002fe20000001205 */
[----:B--2---:R-:W-:Y:S01]  /*1190*/  VIADD R5, R25, 0xffffffff ;  /* 0xffffffff19057836 */ /* 0x004fe20000000000 */
[----:B------:R-:W-:Y:S01]  /*11a0*/  LOP3.LUT R19, R34, R19, RZ, 0xc0, !PT ;  /* 0x0000001322137212 */ /* 0x000fe200078ec0ff */
[----:B------:R-:W-:Y:S02]  /*11b0*/  IMAD.MOV R22, RZ, RZ, -R22 ;  /* 0x000000ffff167224 */ /* 0x000fe400078e0a16 */
[----:B------:R-:W-:Y:S01]  /*11c0*/  IMAD.MOV R14, RZ, RZ, -R4 ;  /* 0x000000ffff0e7224 */ /* 0x000fe200078e0a04 */
[----:B------:R-:W-:Y:S01]  /*11d0*/  LOP3.LUT R5, R26, R5, RZ, 0xc0, !PT ;  /* 0x000000051a057212 */ /* 0x000fe200078ec0ff */
[----:B------:R-:W-:Y:S02]  /*11e0*/  IMAD R19, R18, R4, R19 ;  /* 0x0000000412137224 */ /* 0x000fe400078e0213 */
[----:B------:R-:W-:Y:S02]  /*11f0*/  @P3 IMAD R6, R24, R22, R21 ;  /* 0x0000001618063224 */ /* 0x000fe400078e0215 */
[----:B0-----:R-:W-:-:S02]  /*1200*/  IMAD R4, R14, R31, R36 ;  /* 0x0000001f0e047224 */ /* 0x001fc400078e0224 */
[----:B---3--:R-:W-:Y:S02]  /*1210*/  IMAD R6, R19, R30, R6 ;  /* 0x0000001e13067224 */ /* 0x008fe400078e0206 */
[----:B------:R-:W-:Y:S02]  /*1220*/  IMAD R15, R4, R25, R5 ;  /* 0x00000019040f7224 */ /* 0x000fe400078e0205 */
[----:B------:R-:W-:Y:S02]  /*1230*/  IMAD.MOV.U32 R16, RZ, RZ, 0x1 ;  /* 0x00000001ff107424 */ /* 0x000fe400078e00ff */
[----:B------:R-:W-:Y:S01]  /*1240*/  IMAD.MOV.U32 R4, RZ, RZ, R32 ;  /* 0x000000ffff047224 */ /* 0x000fe200078e0020 */
[----:B------:R-:W-:Y:S02]  /*1250*/  SEL R5, R15, R6, !P3 ;  /* 0x000000060f057207 */ /* 0x000fe40005800000 */
[----:B------:R-:W-:-:S07]  /*1260*/  SEL R6, R6, R15, !P3 ;  /* 0x0000000f06067207 */ /* 0x000fce0005800000 */
.L_x_11:
[----:B------:R-:W-:Y:S05]  /*1270*/  @!P2 BRA `(.L_x_14) ;  /* 0x0000005c000ca947 */ /* 0x000fea0003800000 */
[----:B------:R-:W-:-:S13]  /*1280*/  ISETP.GT.U32.AND P0, PT, R33, 0x1, PT ;  /* 0x000000012100780c */ /* 0x000fda0003f04070 */
[----:B------:R-:W-:Y:S05]  /*1290*/  @P0 EXIT ;  /* 0x000000000000094d */ /* 0x000fea0003800000 */
.L_x_15:
[----:B------:R-:W-:-:S08]  /*12a0*/  NOP ;  /* 0x0000000000007918 */ /* 0x000fd00000000000 */
[----:B------:R-:W0:Y:S02]  /*12b0*/  USETMAXREG.TRY_ALLOC.CTAPOOL UP0, 0xe8 ;  /* 0x000000e8000079c8 */ /* 0x000e240008000600 */
[----:B0-----:R-:W-:-:S13]  /*12c0*/  PLOP3.LUT P0, PT, PT, PT, UP0, 0x80, 0x0 ;  /* 0x000000000000781c */ /* 0x001fda0003f0f008 */
[----:B------:R-:W-:Y:S05]  /*12d0*/  @!P0 BRA `(.L_x_15) ;  /* 0xfffffffc00f08947 */ /* 0x000fea000383ffff */
[----:B------:R-:W-:-:S13]  /*12e0*/  LOP3.LUT P0, RZ, R16, 0xff, RZ, 0xc0, !PT ;  /* 0x000000ff10ff7812 */ /* 0x000fda000780c0ff */
[----:B------:R-:W-:Y:S05]  /*12f0*/  @!P0 EXIT ;  /* 0x000000000000894d */ /* 0x000fea0003800000 */
[----:B------:R-:W-:Y:S01]  /*1300*/  SHF.R.S32.HI R14, RZ, 0x1f, R11 ;  /* 0x0000001fff0e7819 */ /* 0x000fe2000001140b */
[----:B------:R-:W0:Y:S01]  /*1310*/  S2UR UR8, SR_CgaCtaId ;  /* 0x00000000000879c3 */ /* 0x000e220000008800 */
[----:B------:R-:W-:Y:S01]  /*1320*/  UMOV UR7, 0x400 ;  /* 0x0000040000077882 */ /* 0x000fe20000000000 */
[----:B------:R-:W-:Y:S01]  /*1330*/  UIADD3 UR9, UR12, -0x1, URZ ;  /* 0xffffffff0c097890 */ /* 0x000fe2000fffe03f */
[CC--:B------:R-:W-:Y:S01]  /*1340*/  LEA.HI R15, R14.reuse, R11.reuse, RZ, 0x2 ;  /* 0x0000000b0e0f7211 */ /* 0x0c0fe200078f10ff */
[----:B------:R-:W-:Y:S01]  /*1350*/  ULDC UR16, c[0x0][0x284] ;  /* 0x0000a10000107ab9 */ /* 0x000fe20000000800 */
[----:B------:R-:W-:Y:S01]  /*1360*/  LEA.HI R14, R14, R11, RZ, 0x5 ;  /* 0x0000000b0e0e7211 */ /* 0x000fe200078f28ff */
[----:B------:R-:W-:Y:S01]  /*1370*/  UISETP.NE.AND UP0, UPT, UR9, URZ, UPT ;  /* 0x0000003f0900728c */ /* 0x000fe2000bf05270 */
[--C-:B------:R-:W-:Y:S01]  /*1380*/  SHF.R.S32.HI R10, RZ, 0x2, R15.reuse ;  /* 0x00000002ff0a7819 */ /* 0x100fe2000001140f */
[----:B------:R-:W-:Y:S01]  /*1390*/  USHF.L.U32 UR20, UR6, 0x1, URZ ;  /* 0x0000000106147899 */ /* 0x000fe2000800063f */
[----:B------:R-:W-:Y:S01]  /*13a0*/  SHF.R.S32.HI R17, RZ, 0x1f, R15 ;  /* 0x0000001fff117819 */ /* 0x000fe2000001140f */
[----:B------:R-:W-:Y:S01]  /*13b0*/  USEL UR11, URZ, 0x1, UP0 ;  /* 0x000000013f0b7887 */ /* 0x000fe20008000000 */
[----:B------:R-:W-:-:S02]  /*13c0*/  SHF.R.S32.HI R19, RZ, 0x5, R14 ;  /* 0x00000005ff137819 */ /* 0x000fc4000001140e */
[----:B------:R-:W-:Y:S02]  /*13d0*/  LEA.HI R17, R17, R10, RZ, 0x3 ;  /* 0x0000000a11117211 */ /* 0x000fe400078f18ff */
[----:B------:R-:W-:Y:S01]  /*13e0*/  LOP3.LUT R14, R15, 0xfffffffc, RZ, 0xc0, !PT ;  /* 0xfffffffc0f0e7812 */ /* 0x000fe200078ec0ff */
[----:B------:R-:W-:Y:S01]  /*13f0*/  IMAD.U32 R96, RZ, RZ, UR11 ;  /* 0x0000000bff607e24 */ /* 0x000fe2000f8e00ff */
[----:B------:R-:W-:Y:S02]  /*1400*/  LOP3.LUT R17, R17, 0xfffffff8, RZ, 0xc0, !PT ;  /* 0xfffffff811117812 */ /* 0x000fe400078ec0ff */
[----:B------:R-:W-:-:S03]  /*1410*/  LOP3.LUT R97, R7, 0x1, RZ, 0xfc, !PT ;  /* 0x0000000107617812 */ /* 0x000fc600078efcff */
[----:B------:R-:W-:Y:S01]  /*1420*/  IMAD.IADD R16, R10, 0x1, -R17 ;  /* 0x000000010a107824 */ /* 0x000fe200078e0a11 */
[C---:B------:R-:W-:Y:S01]  /*1430*/  LEA.HI R10, R11.reuse, R11, RZ, 0x1 ;  /* 0x0000000b0b0a7211 */ /* 0x040fe200078f08ff */
[----:B0-----:R-:W-:Y:S01]  /*1440*/  ULEA UR7, UR8, UR7, 0x18 ;  /* 0x0000000708077291 */ /* 0x001fe2000f8ec03f */
[C---:B------:R-:W-:Y:S01]  /*1450*/  IMAD.IADD R17, R11.reuse, 0x1, -R14 ;  /* 0x000000010b117824 */ /* 0x040fe200078e0a0e */
[----:B------:R-:W-:Y:S01]  /*1460*/  USHF.L.U32 UR8, UR9, 0x3, URZ ;  /* 0x0000000309087899 */ /* 0x000fe2000800063f */
[----:B------:R-:W-:Y:S01]  /*1470*/  LOP3.LUT R10, R10, 0x7ffffe, RZ, 0xc0, !PT ;  /* 0x007ffffe0a0a7812 */ /* 0x000fe200078ec0ff */
[----:B------:R-:W-:Y:S02]  /*1480*/  UIADD3 UR9, UR7, 0x180, URZ ;  /* 0x0000018007097890 */ /* 0x000fe4000fffe03f */
[----:B------:R-:W-:Y:S02]  /*1490*/  UIADD3 UR10, UR7, 0xb180, URZ ;  /* 0x0000b180070a7890 */ /* 0x000fe4000fffe03f */
[----:B------:R-:W-:Y:S01]  /*14a0*/  IMAD.IADD R10, R11, 0x1, -R10 ;  /* 0x000000010b0a7824 */ /* 0x000fe200078e0a0a */
[----:B------:R-:W-:-:S02]  /*14b0*/  USHF.R.U32.HI UR9, URZ, 0x4, UR9 ;  /* 0x000000043f097899 */ /* 0x000fc40008011609 */
[----:B------:R-:W-:Y:S01]  /*14c0*/  USHF.R.U32.HI UR10, URZ, 0x4, UR10 ;  /* 0x000000043f0a7899 */ /* 0x000fe2000801160a */
[C---:B------:R-:W-:Y:S01]  /*14d0*/  IMAD R15, R19.reuse, 0x2, R10 ;  /* 0x00000002130f7824 */ /* 0x040fe200078e020a */
[----:B------:R-:W-:Y:S01]  /*14e0*/  UIADD3 UR21, UR7, 0xc0, URZ ;  /* 0x000000c007157890 */ /* 0x000fe2000fffe03f */
[--C-:B------:R-:W-:Y:S01]  /*14f0*/  IMAD R10, R19, 0x10, R16.reuse ;  /* 0x00000010130a7824 */ /* 0x100fe200078e0210 */
[----:B------:R-:W-:Y:S01]  /*1500*/  ULOP3.LUT UR8, UR8, 0x8, URZ, 0xc0, !UPT ;  /* 0x0000000808087892 */ /* 0x000fe2000f8ec03f */
[--C-:B------:R-:W-:Y:S01]  /*1510*/  IMAD R14, R15, 0x8, R16.reuse ;  /* 0x000000080f0e7824 */ /* 0x100fe200078e0210 */
[----:B------:R-:W-:Y:S01]  /*1520*/  ULOP3.LUT UR9, UR9, 0x3fff, URZ, 0xc0, !UPT ;  /* 0x00003fff09097892 */ /* 0x000fe2000f8ec03f */
[----:B------:R-:W-:Y:S01]  /*1530*/  IMAD R15, R19, -0x10, -R16 ;  /* 0xfffffff0130f7824 */ /* 0x000fe200078e0a10 */
[----:B------:R-:W-:Y:S01]  /*1540*/  VIMNMX R16, RZ, UR6, PT ;  /* 0x00000006ff107c48 */ /* 0x000fe2000bfe0100 */
[----:B------:R-:W-:Y:S01]  /*1550*/  IMAD.SHL.U32 R14, R14, 0x40, RZ ;  /* 0x000000400e0e7824 */ /* 0x000fe200078e00ff */
[----:B------:R-:W-:Y:S01]  /*1560*/  ULOP3.LUT UR10, UR10, 0x3fff, URZ, 0xc0, !UPT ;  /* 0x00003fff0a0a7892 */ /* 0x000fe2000f8ec03f */
[----:B------:R-:W-:Y:S01]  /*1570*/  VIADD R15, R15, UR16 ;  /* 0x000000100f0f7c36 */ /* 0x000fe20008000000 */
[----:B------:R-:W-:Y:S01]  /*1580*/  IADD3 R16, -R16, UR6, RZ ;  /* 0x0000000610107c10 */ /* 0x000fe2000fffe1ff */
[----:B------:R-:W-:Y:S01]  /*1590*/  ULEA UR12, UR12, UR21, 0x3 ;  /* 0x000000150c0c7291 */ /* 0x000fe2000f8e183f */
[----:B------:R-:W-:Y:S01]  /*15a0*/  SHF.R.S32.HI R11, RZ, 0x1f, R10 ;  /* 0x0000001fff0b7819 */ /* 0x000fe2000001140a */
[----:B------:R-:W-:Y:S01]  /*15b0*/  ULOP3.LUT UR22, UR8, 0x8, URZ, 0x3c, !UPT ;  /* 0x0000000808167892 */ /* 0x000fe2000f8e3c3f */
[----:B------:R-:W-:Y:S01]  /*15c0*/  SHF.R.S32.HI R14, RZ, 0x3, R14 ;  /* 0x00000003ff0e7819 */ /* 0x000fe2000001140e */
[----:B------:R-:W-:-:S02]  /*15d0*/  ULOP3.LUT UR13, UR8, 0x18, URZ, 0x3c, !UPT ;  /* 0x00000018080d7892 */ /* 0x000fc4000f8e3c3f */
[----:B------:R-:W-:Y:S02]  /*15e0*/  ULOP3.LUT UR14, UR9, 0x10000, URZ, 0xfc, !UPT ;  /* 0x00010000090e7892 */ /* 0x000fe4000f8efc3f */
[----:B------:R-:W-:-:S12]  /*15f0*/  ULOP3.LUT UR15, UR10, 0x10000, URZ, 0xfc, !UPT ;  /* 0x000100000a0f7892 */ /* 0x000fd8000f8efc3f */
.L_x_154:
[----:B------:R-:W-:Y:S01]  /*1600*/  SHF.L.U32 R18, R96, 0x1f, RZ ;  /* 0x0000001f60127819 */ /* 0x000fe200000006ff */
[----:B------:R-:W-:Y:S01]  /*1610*/  IMAD.MOV.U32 R87, RZ, RZ, RZ ;  /* 0x000000ffff577224 */ /* 0x000fe200078e00ff */
[----:B------:R-:W-:Y:S02]  /*1620*/  ISETP.GE.AND P1, PT, R16, 0x1, PT ;  /* 0x000000011000780c */ /* 0x000fe40003f26270 */
[----:B------:R-:W0:Y:S02]  /*1630*/  SYNCS.PHASECHK.TRANS64.TRYWAIT P0, [UR12+-0x8], R18 ;  /* 0xfffff812ff0075a7 */ /* 0x000e24000800014c */
[----:B0-2345:R-:W-:Y:S09]  /*1640*/  @!P0 BRA `(.L_x_16) ;  /* 0x0000006c00308947 */ /* 0x03dff20003800000 */
.L_x_183:
[----:B------:R-:W-:Y:S02]  /*1650*/  CS2R R24, SRZ ;  /* 0x0000000000187805 */ /* 0x000fe4000001ff00 */
[----:B------:R-:W-:Y:S02]  /*1660*/  CS2R R26, SRZ ;  /* 0x00000000001a7805 */ /* 0x000fe4000001ff00 */
[----:B------:R-:W-:Y:S02]  /*1670*/  CS2R R28, SRZ ;  /* 0x00000000001c7805 */ /* 0x000fe4000001ff00 */
[----:B------:R-:W-:Y:S02]  /*1680*/  CS2R R30, SRZ ;  /* 0x00000000001e7805 */ /* 0x000fe4000001ff00 */
[----:B------:R-:W-:Y:S02]  /*1690*/  CS2R R32, SRZ ;  /* 0x0000000000207805 */ /* 0x000fe4000001ff00 */
[----:B------:R-:W-:-:S02]  /*16a0*/  CS2R R34, SRZ ;  /* 0x0000000000227805 */ /* 0x000fc4000001ff00 */
        /* <DEDUP_REMOVED lines=24> */
[----:B------:R-:W-:Y:S01]  /*1830*/  CS2R R84, SRZ ;  /* 0x0000000000547805 */ /* 0x000fe2000001ff00 */
[----:B------:R-:W-:Y:S01]  /*1840*/  IMAD.MOV.U32 R86, RZ, RZ, RZ ;  /* 0x000000ffff567224 */ /* 0x000fe200078e00ff */
[----:B------:R-:W-:Y:S06]  /*1850*/  @!P1 BRA `(.L_x_17) ;  /* 0x0000000000d09947 */ /* 0x000fec0003800000 */
[----:B0-----:R-:W-:Y:S01]  /*1860*/  IMAD.MOV.U32 R18, RZ, RZ, R16 ;  /* 0x000000ffff127224 */ /* 0x001fe200078e0010 */
[----:B------:R-:W-:Y:S01]  /*1870*/  UPLOP3.LUT UP0, UPT, UPT, UPT, UPT, 0x40, 0x0 ;  /* 0x000000000000789c */ /* 0x000fe20003f0e870 */
[----:B------:R-:W-:Y:S01]  /*1880*/  IMAD.U32 R22, RZ, RZ, UR4 ;  /* 0x00000004ff167e24 */ /* 0x000fe2000f8e00ff */
[----:B------:R-:W-:Y:S01]  /*1890*/  UMOV UR16, UR5 ;  /* 0x0000000500107c82 */ /* 0x000fe20008000000 */
[----:B------:R-:W-:-:S08]  /*18a0*/  UMOV UR17, UR5 ;  /* 0x0000000500117c82 */ /* 0x000fd00008000000 */
.L_x_24:
[----:B------:R-:W-:-:S13]  /*18b0*/  ISETP.NE.AND P1, PT, R97, 0x3, PT ;  /* 0x000000036100780c */ /* 0x000fda0003f25270 */
[----:B01----:R-:W-:Y:S05]  /*18c0*/  @!P1 BRA `(.L_x_18) ;  /* 0x0000000000049947 */ /* 0x003fea0003800000 */
[----:B------:R-:W-:Y:S01]  /*18d0*/  BPT.TRAP 0x1 ;  /* 0x000000040000795c */ /* 0x000fe20000300000 */
.L_x_18:
[----:B------:R-:W-:Y:S01]  /*18e0*/  ULEA UR8, UR16, UR7, 0x3 ;  /* 0x0000000710087291 */ /* 0x000fe2000f8e183f */
[----:B------:R-:W-:-:S08]  /*18f0*/  SHF.L.U32 R20, R22, 0x1f, RZ ;  /* 0x0000001f16147819 */ /* 0x000fd000000006ff */
[----:B------:R0:W1:Y:S01]  /*1900*/  SYNCS.PHASECHK.TRANS64.TRYWAIT P0, [UR8], R20 ;  /* 0x00000014ff0075a7 */ /* 0x0000620008000148 */
[----:B------:R-:W-:Y:S05]  /*1910*/  @!P1 BRA `(.L_x_19) ;  /* 0x0000000000049947 */ /* 0x000fea0003800000 */
[----:B------:R-:W-:Y:S01]  /*1920*/  BPT.TRAP 0x1 ;  /* 0x000000040000795c */ /* 0x000fe20000300000 */
.L_x_19:
[----:B------:R-:W-:-:S04]  /*1930*/  IMAD.U32 R19, RZ, RZ, UR16 ;  /* 0x00000010ff137e24 */ /* 0x000fc8000f8e00ff */
[----:B------:R-:W-:Y:S01]  /*1940*/  IMAD R19, R19, 0x200, R14 ;  /* 0x0000020013137824 */ /* 0x000fe200078e020e */
[----:B-1----:R-:W-:Y:S06]  /*1950*/  @P0 BRA `(.L_x_20) ;  /* 0x0000000000080947 */ /* 0x002fec0003800000 */
[----:B------:R-:W1:Y:S02]  /*1960*/  SYNCS.PHASECHK.TRANS64.TRYWAIT P0, [UR8], R20 ;  /* 0x00000014ff0075a7 */ /* 0x000e640008000148 */
[----:B-1----:R-:W-:Y:S05]  /*1970*/  @!P0 BRA `(.L_x_21) ;  /* 0x00000068007c8947 */ /* 0x002fea0003800000 */
.L_x_20:
[----:B------:R-:W2:Y:S01]  /*1980*/  LDS.64 R88, [R19+UR7+0x37180] ;  /* 0x0371800713587984 */ /* 0x000ea20008000a00 */
[----:B------:R-:W-:Y:S02]  /*1990*/  ULEA UR8, UR16, UR14, 0x8 ;  /* 0x0000000e10087291 */ /* 0x000fe4000f8e403f */
[----:B------:R-:W-:Y:S01]  /*19a0*/  ULEA UR10, UR16, UR15, 0xa ;  /* 0x0000000f100a7291 */ /* 0x000fe2000f8e503f */
[----:B------:R-:W-:Y:S01]  /*19b0*/  UMOV UR9, 0x80000020 ;  /* 0x8000002000097882 */ /* 0x000fe20000000000 */
[----:B------:R-:W-:Y:S01]  /*19c0*/  UMOV UR11, 0x40000040 ;  /* 0x40000040000b7882 */ /* 0x000fe20000000000 */
[----:B--2---:R-:W-:-:S06]  /*19d0*/  WARPGROUP.ARRIVE ;  /* 0x00000000000079c5 */ /* 0x004fcc0000000000 */
[----:B------:R-:W-:Y:S01]  /*19e0*/  HGMMA.SP.64x128x32.F32 R24, gdesc[UR8], R24, UP0, R88, 0x0 ;  /* 0x09e05800081879f0 */ /* 0x000fe2000bf00a18 */
[----:B------:R-:W-:Y:S02]  /*19f0*/  UIADD3 UR8, UR8, 0x2, URZ ;  /* 0x0000000208087890 */ /* 0x000fe4000fffe03f */
[----:B------:R-:W-:Y:S01]  /*1a00*/  UIADD3 UR10, UR10, 0x4, URZ ;  /* 0x000000040a0a7890 */ /* 0x000fe2000fffe03f */
[----:B------:R-:W-:Y:S01]  /*1a10*/  UMOV UR9, 0x80000020 ;  /* 0x8000002000097882 */ /* 0x000fe20000000000 */
[----:B------:R-:W-:-:S11]  /*1a20*/  UMOV UR11, 0x40000040 ;  /* 0x40000040000b7882 */ /* 0x000fd60000000000 */
[----:B------:R-:W-:Y:S03]  /*1a30*/  HGMMA.SP.64x128x32.F32 R24, gdesc[UR8], R24, R89, 0x0, gsb0 ;  /* 0x09e05900081879f0 */ /* 0x000fe60008000a18 */
[----:B------:R-:W-:Y:S02]  /*1a40*/  WARPGROUP.DEPBAR.LE gsb0, 0x0 ;  /* 0x00008000000079c5 */ /* 0x000fe40000010000 */
[----:B------:R-:W-:Y:S05]  /*1a50*/  @!P1 BRA `(.L_x_22) ;  /* 0x0000000000049947 */ /* 0x000fea0003800000 */
[----:B------:R-:W-:Y:S01]  /*1a60*/  BPT.TRAP 0x1 ;  /* 0x000000040000795c */ /* 0x000fe20000300000 */
.L_x_22:
[----:B------:R-:W-:Y:S01]  /*1a70*/  ULEA UR8, UR17, UR7, 0x3 ;  /* 0x0000000711087291 */ /* 0x000fe2000f8e183f */
[----:B------:R-:W-:-:S03]  /*1a80*/  ISETP.GT.U32.AND P0, PT, R7, 0x1, PT ;  /* 0x000000010700780c */ /* 0x000fc60003f04070 */
[----:B------:R-:W-:-:S04]  /*1a90*/  UIADD3 UR8, UR8, 0x58, URZ ;  /* 0x0000005808087890 */ /* 0x000fc8000fffe03f */
[----:B------:R-:W-:-:S09]  /*1aa0*/  UPRMT UR8, URZ, 0x654, UR8 ;  /* 0x000006543f087896 */ /* 0x000fd20008000008 */
[----:B------:R-:W-:Y:S01]  /*1ab0*/  SYNCS.ARRIVE.TRANS64.RED.A1T0 RZ, [UR8], RZ ;  /* 0x000000ffffff79a7 */ /* 0x000fe20008100408 */
[----:B------:R-:W-:Y:S05]  /*1ac0*/  @P0 BRA `(.L_x_23) ;  /* 0x0000000000040947 */ /* 0x000fea0003800000 */
[----:B------:R-:W-:Y:S01]  /*1ad0*/  BPT.TRAP 0x1 ;  /* 0x000000040000795c */ /* 0x000fe20000300000 */
.L_x_23:
[----:B------:R-:W-:Y:S01]  /*1ae0*/  UIADD3 UR16, UR16, 0x1, URZ ;  /* 0x0000000110107890 */ /* 0x000fe2000fffe03f */
[C---:B------:R-:W-:Y:S01]  /*1af0*/  ISETP.GT.AND P0, PT, R18.reuse, 0x1, PT ;  /* 0x000000011200780c */ /* 0x040fe20003f04270 */
[----:B------:R-:W-:Y:S01]  /*1b00*/  UIADD3 UR17, UR17, 0x1, URZ ;  /* 0x0000000111117890 */ /* 0x000fe2000fffe03f */
[----:B------:R-:W-:Y:S01]  /*1b10*/  VIADD R18, R18, 0xffffffff ;  /* 0xffffffff12127836 */ /* 0x000fe20000000000 */
[----:B------:R-:W-:Y:S02]  /*1b20*/  UISETP.NE.AND UP0, UPT, UR16, 0xb, UPT ;  /* 0x0000000b1000788c */ /* 0x000fe4000bf05270 */
[----:B------:R-:W-:Y:S02]  /*1b30*/  UISETP.NE.AND UP1, UPT, UR17, 0xb, UPT ;  /* 0x0000000b1100788c */ /* 0x000fe4000bf25270 */
[----:B------:R-:W-:Y:S02]  /*1b40*/  USEL UR8, URZ, 0x1, UP0 ;  /* 0x000000013f087887 */ /* 0x000fe40008000000 */
[----:B------:R-:W-:-:S02]  /*1b50*/  USEL UR16, UR16, URZ, UP0 ;  /* 0x0000003f10107287 */ /* 0x000fc40008000000 */
[----:B------:R-:W-:Y:S02]  /*1b60*/  USEL UR17, UR17, URZ, UP1 ;  /* 0x0000003f11117287 */ /* 0x000fe40008800000 */
[----:B------:R-:W-:Y:S01]  /*1b70*/  UPLOP3.LUT UP0, UPT, UPT, UPT, UPT, 0x80, 0x0 ;  /* 0x000000000000789c */ /* 0x000fe20003f0f070 */
[----:B------:R-:W-:Y:S01]  /*1b80*/  LOP3.LUT R22, R22, UR8, RZ, 0x3c, !PT ;  /* 0x0000000816167c12 */ /* 0x000fe2000f8e3cff */
[----:B------:R-:W-:Y:S09]  /*1b90*/  @P0 BRA `(.L_x_24) ;  /* 0xfffffffc00440947 */ /* 0x000ff2000383ffff */
.L_x_17:
[----:B0-----:R-:W-:Y:S01]  /*1ba0*/  IMAD.U32 R19, RZ, RZ, UR22 ;  /* 0x00000016ff137e24 */ /* 0x001fe2000f8e00ff */
[----:B------:R-:W-:Y:S01]  /*1bb0*/  SHF.L.U32 R18, R96, 0x1f, RZ ;  /* 0x0000001f60127819 */ /* 0x000fe200000006ff */
[----:B------:R-:W-:Y:S01]  /*1bc0*/  UIADD3 UR5, UR5, UR20, URZ ;  /* 0x0000001405057290 */ /* 0x000fe2000fffe03f */
[----:B------:R-:W0:Y:S01]  /*1bd0*/  LDC R22, c[0x0][0x288] ;  /* 0x0000a200ff167b82 */ /* 0x000e220000000800 */
[----:B------:R-:W-:Y:S01]  /*1be0*/  UISETP.GE.U32.AND UP1, UPT, UR20, 0xb, UPT ;  /* 0x0000000b1400788c */ /* 0x000fe2000bf26070 */
[----:B------:R-:W-:Y:S01]  /*1bf0*/  SHF.R.S32.HI R88, RZ, 0x1f, R4 ;  /* 0x0000001fff587819 */ /* 0x000fe20000011404 */
[----:B------:R-:W-:Y:S02]  /*1c00*/  UISETP.GT.U32.AND UP0, UPT, UR5, 0xa, UPT ;  /* 0x0000000a0500788c */ /* 0x000fe4000bf04070 */
[----:B------:R-:W-:Y:S02]  /*1c10*/  UIMAD.WIDE.U32 UR8, UR5, -0x45d1745d, URZ ;  /* 0xba2e8ba3050878a5 */ /* 0x000fe4000f8e003f */
[----:B------:R-:W-:Y:S01]  /*1c20*/  UISETP.LT.U32.AND UP0, UPT, UR20, 0xb, UP0 ;  /* 0x0000000b1400788c */ /* 0x000fe20008701070 */
[----:B------:R2:W-:Y:S01]  /*1c30*/  SYNCS.ARRIVE.TRANS64.A1T0 RZ, [R19+UR21], RZ ;  /* 0x000000ff13ff79a7 */ /* 0x0005e20008100015 */
[----:B------:R-:W-:-:S02]  /*1c40*/  WARPGROUP.DEPBAR.LE gsb0, 0x0 ;  /* 0x00008000000079c5 */ /* 0x000fc40000010000 */
[----:B------:R-:W-:Y:S02]  /*1c50*/  USEL UR10, URZ, 0x1, !UP0 ;  /* 0x000000013f0a7887 */ /* 0x000fe4000c000000 */
[----:B------:R-:W-:Y:S02]  /*1c60*/  USHF.R.U32.HI UR8, URZ, 0x3, UR9 ;  /* 0x000000033f087899 */ /* 0x000fe40008011609 */
[----:B------:R-:W-:Y:S01]  /*1c70*/  ULOP3.LUT UR4, UR4, UR10, URZ, 0x3c, !UPT ;  /* 0x0000000a04047292 */ /* 0x000fe2000f8e3c3f */
[----:B------:R-:W3:Y:S01]  /*1c80*/  SYNCS.PHASECHK.TRANS64.TRYWAIT P0, [UR12+0x8], R18 ;  /* 0x00000812ff0075a7 */ /* 0x000ee2000800014c */
[----:B------:R-:W-:Y:S02]  /*1c90*/  UIMAD UR5, UR8, -0xb, UR5 ;  /* 0xfffffff5080578a4 */ /* 0x000fe4000f8e0205 */
[----:B------:R-:W-:Y:S01]  /*1ca0*/  @UP1 ULOP3.LUT UR4, UR4, 0x1, UR8, 0x78, !UPT ;  /* 0x0000000104041892 */ /* 0x000fe2000f8e7808 */
[----:B0-23--:R-:W-:Y:S11]  /*1cb0*/  @!P0 BRA `(.L_x_25) ;  /* 0x0000006400c48947 */ /* 0x00dff60003800000 */
.L_x_184:
[----:B------:R-:W-:Y:S01]  /*1cc0*/  ULDC.64 UR8, c[0x0][0x6d0] ;  /* 0x0001b40000087ab9 */ /* 0x000fe20000000a00 */
[----:B------:R-:W-:Y:S02]  /*1cd0*/  IMAD.SHL.U32 R92, R6, 0x40, RZ ;  /* 0x00000040065c7824 */ /* 0x000fe400078e00ff */
[----:B0-----:R-:W-:Y:S02]  /*1ce0*/  IMAD R19, R88, UR8, RZ ;  /* 0x0000000858137c24 */ /* 0x001fe4000f8e02ff */
[----:B-1----:R-:W-:Y:S01]  /*1cf0*/  IMAD.WIDE.U32 R20, R4, UR8, R10 ;  /* 0x0000000804147c25 */ /* 0x002fe2000f8e000a */
[----:B------:R-:W-:Y:S01]  /*1d00*/  ULDC UR8, c[0x0][0x284] ;  /* 0x0000a10000087ab9 */ /* 0x000fe20000000800 */
[----:B------:R-:W-:Y:S02]  /*1d10*/  SHF.R.S32.HI R93, RZ, 0x1f, R92 ;  /* 0x0000001fff5d7819 */ /* 0x000fe4000001145c */
[----:B------:R-:W-:Y:S01]  /*1d20*/  IMAD.SHL.U32 R23, R5, 0x80, RZ ;  /* 0x0000008005177824 */ /* 0x000fe200078e00ff */
[----:B------:R-:W-:Y:S01]  /*1d30*/  ISETP.GE.AND P0, PT, R92, UR8, PT ;  /* 0x000000085c007c0c */ /* 0x000fe2000bf06270 */
[----:B------:R-:W-:Y:S01]  /*1d40*/  IMAD R89, R4, UR9, R19 ;  /* 0x0000000904597c24 */ /* 0x000fe2000f8e0213 */
[----:B------:R-:W-:Y:S01]  /*1d50*/  IADD3 R20, P1, R92, R20, RZ ;  /* 0x000000145c147210 */ /* 0x000fe20007f3e0ff */
[----:B------:R-:W-:Y:S01]  /*1d60*/  IMAD.WIDE R18, R17, 0x2, RZ ;  /* 0x0000000211127825 */ /* 0x000fe200078e02ff */
[----:B------:R-:W-:-:S02]  /*1d70*/  ISETP.GE.OR P0, PT, R23, R22, P0 ;  /* 0x000000161700720c */ /* 0x000fc40000706670 */
[----:B------:R-:W-:Y:S01]  /*1d80*/  IADD3.X R21, R93, R21, R89, P1, !PT ;  /* 0x000000155d157210 */ /* 0x000fe20000ffe459 */
[----:B------:R-:W-:Y:S02]  /*1d90*/  IMAD R6, R17, -0x2, R22 ;  /* 0xfffffffe11067824 */ /* 0x000fe400078e0216 */
[----:B------:R-:W-:-:S04]  /*1da0*/  IMAD.WIDE R94, R5, 0x80, R18 ;  /* 0x00000080055e7825 */ /* 0x000fc800078e0212 */
[----:B------:R-:W-:-:S04]  /*1db0*/  IMAD.IADD R5, R6, 0x1, -R23 ;  /* 0x0000000106057824 */ /* 0x000fc800078e0a17 */
[----:B------:R-:W-:Y:S05]  /*1dc0*/  @P0 BRA `(.L_x_26) ;  /* 0x0000004800980947 */ /* 0x000fea0003800000 */
[----:B------:R-:W0:Y:S01]  /*1dd0*/  LDC.64 R104, c[0x0][0x6c8] ;  /* 0x0001b200ff687b82 */ /* 0x000e220000000a00 */
[----:B-----5:R-:W-:Y:S01]  /*1de0*/  FSETP.NEU.AND P0, PT, R13, RZ, PT ;  /* 0x000000ff0d00720b */ /* 0x020fe20003f0d000 */
[----:B------:R-:W-:Y:S01]  /*1df0*/  IMAD.IADD R98, R15, 0x1, -R92 ;  /* 0x000000010f627824 */ /* 0x000fe200078e0a5c */
[----:B------:R-:W-:Y:S01]  /*1e00*/  ISETP.GT.AND P1, PT, R5, RZ, PT ;  /* 0x000000ff0500720c */ /* 0x000fe20003f24270 */
[----:B------:R-:W-:Y:S03]  /*1e10*/  BSSY B0, `(.L_x_26) ;  /* 0x00004a1000007945 */ /* 0x000fe60003800000 */
[----:B------:R-:W-:Y:S01]  /*1e20*/  ISETP.GT.AND P5, PT, R98, RZ, P1 ;  /* 0x000000ff6200720c */ /* 0x000fe20000fa4270 */
[-C--:B0-----:R-:W-:Y:S02]  /*1e30*/  IMAD R6, R95, R104.reuse, RZ ;  /* 0x000000685f067224 */ /* 0x081fe400078e02ff */
[----:B------:R-:W-:-:S04]  /*1e40*/  IMAD.WIDE.U32 R100, R94, R104, R20 ;  /* 0x000000685e647225 */ /* 0x000fc800078e0014 */
[----:B------:R-:W-:-:S04]  /*1e50*/  IMAD R19, R94, R105, R6 ;  /* 0x000000695e137224 */ /* 0x000fc800078e0206 */
[----:B------:R-:W-:Y:S01]  /*1e60*/  IMAD.IADD R89, R101, 0x1, R19 ;  /* 0x0000000165597824 */ /* 0x000fe200078e0213 */
[----:B------:R-:W-:Y:S06]  /*1e70*/  @!P0 BRA `(.L_x_27) ;  /* 0x0000003000ec8947 */ /* 0x000fec0003800000 */
[----:B------:R-:W-:Y:S01]  /*1e80*/  ULDC.64 UR8, c[0x0][0x6b8] ;  /* 0x0001ae0000087ab9 */ /* 0x000fe20000000a00 */
[----:B------:R-:W-:Y:S01]  /*1e90*/  ULDC.64 UR16, c[0x0][0x6b0] ;  /* 0x0001ac0000107ab9 */ /* 0x000fe20000000a00 */
[----:B------:R-:W-:Y:S01]  /*1ea0*/  IMAD.WIDE.U32 R18, R4, UR8, R10 ;  /* 0x0000000804127c25 */ /* 0x000fe2000f8e000a */
[----:B------:R-:W-:Y:S01]  /*1eb0*/  ULDC.64 UR24, c[0x0][0x6a8] ;  /* 0x0001aa0000187ab9 */ /* 0x000fe20000000a00 */
[----:B------:R-:W0:Y:S01]  /*1ec0*/  LDC.64 R90, c[0x0][0x6b0] ;  /* 0x0001ac00ff5a7b82 */ /* 0x000e220000000a00 */
[----:B------:R-:W-:Y:S01]  /*1ed0*/  ULDC.64 UR10, c[0x0][0x6c0] ;  /* 0x0001b000000a7ab9 */ /* 0x000fe20000000a00 */
[----:B------:R-:W-:Y:S01]  /*1ee0*/  IMAD R21, R88, UR8, RZ ;  /* 0x0000000858157c24 */ /* 0x000fe2000f8e02ff */
[----:B------:R-:W-:Y:S01]  /*1ef0*/  IADD3 R20, P0, R92, R18, RZ ;  /* 0x000000125c147210 */ /* 0x000fe20007f1e0ff */
[----:B------:R-:W-:Y:S02]  /*1f00*/  IMAD R23, R95, UR16, RZ ;  /* 0x000000105f177c24 */ /* 0x000fe4000f8e02ff */
[----:B------:R-:W-:-:S02]  /*1f10*/  IMAD R99, R4, UR9, R21 ;  /* 0x0000000904637c24 */ /* 0x000fc4000f8e0215 */
[----:B------:R-:W-:-:S03]  /*1f20*/  IMAD R103, R94, UR17, R23 ;  /* 0x000000115e677c24 */ /* 0x000fc6000f8e0217 */
[----:B------:R-:W-:-:S03]  /*1f30*/  IADD3.X R21, R93, R19, R99, P0, !PT ;  /* 0x000000135d157210 */ /* 0x000fc600007fe463 */
[----:B------:R-:W-:-:S04]  /*1f40*/  IMAD.WIDE.U32 R18, R94, UR16, R20 ;  /* 0x000000105e127c25 */ /* 0x000fc8000f8e0014 */
[----:B------:R-:W-:Y:S01]  /*1f50*/  IMAD.IADD R19, R19, 0x1, R103 ;  /* 0x0000000113137824 */ /* 0x000fe200078e0267 */
[----:B------:R-:W-:-:S04]  /*1f60*/  LEA R22, P0, R18, UR24, 0x2 ;  /* 0x0000001812167c11 */ /* 0x000fc8000f8010ff */
[----:B------:R-:W-:-:S05]  /*1f70*/  LEA.HI.X R23, R18, UR25, R19, 0x2, P0 ;  /* 0x0000001912177c11 */ /* 0x000fca00080f1413 */
[----:B------:R-:W2:Y:S01]  /*1f80*/  @P5 LDG.E.LTC128B R6, desc[UR18][R22.64] ;  /* 0x0000001216065981 */ /* 0x000ea2000c1e1920 */
[----:B------:R-:W-:Y:S01]  /*1f90*/  IMAD.WIDE.U32 R18, R94, UR16, R92 ;  /* 0x000000105e127c25 */ /* 0x000fe2000f8e005c */
[----:B------:R-:W-:Y:S01]  /*1fa0*/  LEA R88, P0, R100, UR10, 0x2 ;  /* 0x0000000a64587c11 */ /* 0x000fe2000f8010ff */
[----:B------:R-:W-:Y:S01]  /*1fb0*/  BSSY B1, `(.L_x_28) ;  /* 0x0000016000017945 */ /* 0x000fe20003800000 */
[----:B------:R-:W-:Y:S02]  /*1fc0*/  IADD3 R18, P2, R10, R18, RZ ;  /* 0x000000120a127210 */ /* 0x000fe40007f5e0ff */
[----:B------:R-:W-:Y:S01]  /*1fd0*/  LEA.HI.X R89, R100, UR11, R89, 0x2, P0 ;  /* 0x0000000b64597c11 */ /* 0x000fe200080f1459 */
[----:B0-----:R-:W-:Y:S01]  /*1fe0*/  IMAD.WIDE.U32 R100, R94, UR16, R90 ;  /* 0x000000105e647c25 */ /* 0x001fe2000f8e005a */
[----:B------:R-:W-:Y:S02]  /*1ff0*/  ISETP.GT.AND P0, PT, R5, 0x1, PT ;  /* 0x000000010500780c */ /* 0x000fe40003f04270 */
[----:B------:R-:W-:Y:S01]  /*2000*/  IADD3.X R19, R11, R103, R19, P2, !PT ;  /* 0x000000670b137210 */ /* 0x000fe200017fe413 */
[----:B------:R-:W-:Y:S01]  /*2010*/  IMAD.IADD R103, R103, 0x1, R101 ;  /* 0x0000000167677824 */ /* 0x000fe200078e0265 */
[----:B------:R-:W-:-:S02]  /*2020*/  ISETP.GT.AND P2, PT, R98, RZ, P0 ;  /* 0x000000ff6200720c */ /* 0x000fc40000744270 */
[----:B------:R-:W-:Y:S01]  /*2030*/  LEA R90, P4, R104, R88, 0x2 ;  /* 0x00000058685a7211 */ /* 0x000fe200078810ff */
[----:B------:R-:W-:-:S04]  /*2040*/  IMAD.WIDE.U32 R18, R4, UR8, R18 ;  /* 0x0000000804127c25 */ /* 0x000fc8000f8e0012 */
[----:B------:R-:W-:Y:S02]  /*2050*/  IMAD.IADD R19, R99, 0x1, R19 ;  /* 0x0000000163137824 */ /* 0x000fe400078e0213 */
[----:B--2---:R-:W-:-:S04]  /*2060*/  FMUL R95, R6, R13 ;  /* 0x0000000d065f7220 */ /* 0x004fc80000400000 */
[----:B------:R-:W-:Y:S01]  /*2070*/  FFMA R107, R24, R12, R95 ;  /* 0x0000000c186b7223 */ /* 0x000fe2000000005f */
[----:B------:R-:W-:-:S04]  /*2080*/  IADD3 R24, P6, R20, R100, RZ ;  /* 0x0000006414187210 */ /* 0x000fc80007fde0ff */
[----:B------:R0:W-:Y:S01]  /*2090*/  @P5 STG.E desc[UR18][R88.64], R107 ;  /* 0x0000006b58005986 */ /* 0x0001e2000c101912 */
[----:B------:R-:W-:Y:S01]  /*20a0*/  IMAD.X R21, R103, 0x1, R21, P6 ;  /* 0x0000000167157824 */ /* 0x000fe200030e0615 */
[----:B------:R-:W-:Y:S02]  /*20b0*/  LEA R94, P6, R18, UR24, 0x2 ;  /* 0x00000018125e7c11 */ /* 0x000fe4000f8c10ff */
[----:B------:R-:W-:Y:S02]  /*20c0*/  LEA R20, P5, R24, UR24, 0x2 ;  /* 0x0000001818147c11 */ /* 0x000fe4000f8a10ff */
[----:B------:R-:W-:Y:S02]  /*20d0*/  LEA.HI.X R95, R18, UR25, R19, 0x2, P6 ;  /* 0x00000019125f7c11 */ /* 0x000fe4000b0f1413 */
[----:B------:R-:W-:Y:S01]  /*20e0*/  LEA.HI.X R21, R24, UR25, R21, 0x2, P5 ;  /* 0x0000001918157c11 */ /* 0x000fe2000a8f1415 */
[----:B------:R-:W-:Y:S08]  /*20f0*/  @!P2 BRA `(.L_x_29) ;  /* 0x000000000004a947 */ /* 0x000ff00003800000 */
[----:B------:R1:W5:Y:S02]  /*2100*/  LDG.E.LTC128B R6, desc[UR18][R20.64] ;  /* 0x0000001214067981 */ /* 0x000364000c1e1920 */
.L_x_29:
[----:B------:R-:W-:Y:S05]  /*2110*/  BSYNC B1 ;  /* 0x0000000000017941 */ /* 0x000fea0003800000 */
.L_x_28:
[----:B-----5:R-:W-:Y:S01]  /*2120*/  FMUL R24, R6, R13 ;  /* 0x0000000d06187220 */ /* 0x020fe20000400000 */
[----:B------:R-:W-:Y:S01]  /*2130*/  LEA.HI.X R91, R104, R89, R105, 0x2, P4 ;  /* 0x00000059685b7211 */ /* 0x000fe200020f1469 */
[----:B------:R-:W-:Y:S01]  /*2140*/  BSSY B1, `(.L_x_30) ;  /* 0x0000008000017945 */ /* 0x000fe20003800000 */
[----:B------:R-:W-:Y:S01]  /*2150*/  ISETP.GT.AND P1, PT, R98, 0x8, P1 ;  /* 0x000000086200780c */ /* 0x000fe20000f24270 */
[----:B------:R-:W-:Y:S01]  /*2160*/  FFMA R25, R25, R12, R24 ;  /* 0x0000000c19197223 */ /* 0x000fe20000000018 */
[----:B------:R-:W-:-:S04]  /*2170*/  IADD3 R18, P5, P6, R10, R100, R92 ;  /* 0x000000640a127210 */ /* 0x000fc80007ebe05c */
[----:B------:R2:W-:Y:S01]  /*2180*/  @P2 STG.E desc[UR18][R90.64], R25 ;  /* 0x000000195a002986 */ /* 0x0005e2000c101912 */
[----:B------:R-:W-:-:S06]  /*2190*/  IADD3.X R19, R11, R103, R93, P5, P6 ;  /* 0x000000670b137210 */ /* 0x000fcc0002fec45d */
[----:B------:R-:W-:Y:S05]  /*21a0*/  @!P1 BRA `(.L_x_31) ;  /* 0x0000000000049947 */ /* 0x000fea0003800000 */
[----:B------:R3:W5:Y:S02]  /*21b0*/  LDG.E.LTC128B R6, desc[UR18][R94.64+0x20] ;  /* 0x000020125e067981 */ /* 0x000764000c1e1920 */
.L_x_31:
[----:B------:R-:W-:Y:S05]  /*21c0*/  BSYNC B1 ;  /* 0x0000000000017941 */ /* 0x000fea0003800000 */
.L_x_30:
[----:B------:R-:W-:-:S04]  /*21d0*/  IMAD.WIDE.U32 R18, R4, UR8, R18 ;  /* 0x0000000804127c25 */ /* 0x000fc8000f8e0012 */
[----:B--2--5:R-:W-:Y:S01]  /*21e0*/  FMUL R25, R6, R13 ;  /* 0x0000000d06197220 */ /* 0x024fe20000400000 */
[----:B------:R-:W-:Y:S01]  /*21f0*/  ISETP.GT.AND P0, PT, R98, 0x8, P0 ;  /* 0x000000086200780c */ /* 0x000fe20000704270 */
[----:B------:R-:W-:Y:S01]  /*2200*/  USHF.L.U64.HI UR11, UR16, 0x5, UR17 ;  /* 0x00000005100b7899 */ /* 0x000fe20008010211 */
[----:B------:R-:W-:Y:S01]  /*2210*/  IMAD.IADD R19, R99, 0x1, R19 ;  /* 0x0000000163137824 */ /* 0x000fe200078e0213 */
[----:B------:R-:W-:Y:S01]  /*2220*/  LEA R24, P5, R18, UR24, 0x2 ;  /* 0x0000001812187c11 */ /* 0x000fe2000f8a10ff */
[----:B------:R-:W-:Y:S01]  /*2230*/  FFMA R93, R26, R12, R25 ;  /* 0x0000000c1a5d7223 */ /* 0x000fe20000000019 */
[----:B------:R-:W-:Y:S01]  /*2240*/  ISETP.GT.AND P2, PT, R5, 0x8, PT ;  /* 0x000000080500780c */ /* 0x000fe20003f44270 */
[----:B------:R-:W-:Y:S01]  /*2250*/  USHF.L.U32 UR10, UR16, 0x5, URZ ;  /* 0x00000005100a7899 */ /* 0x000fe2000800063f */
[----:B------:R-:W-:Y:S01]  /*2260*/  LEA.HI.X R25, R18, UR25, R19, 0x2, P5 ;  /* 0x0000001912197c11 */ /* 0x000fe2000a8f1413 */
[----:B------:R-:W-:Y:S01]  /*2270*/  @P1 IMAD.MOV.U32 R18, RZ, RZ, R88 ;  /* 0x000000ffff121224 */ /* 0x000fe200078e0058 */
[----:B------:R-:W-:Y:S01]  /*2280*/  BSSY B1, `(.L_x_32) ;  /* 0x0000006000017945 */ /* 0x000fe20003800000 */
[----:B------:R-:W-:Y:S01]  /*2290*/  @P1 IMAD.MOV.U32 R19, RZ, RZ, R89 ;  /* 0x000000ffff131224 */ /* 0x000fe200078e0059 */
[----:B------:R-:W-:-:S04]  /*22a0*/  ISETP.GT.AND P4, PT, R98, RZ, P2 ;  /* 0x000000ff6200720c */ /* 0x000fc80001784270 */
[----:B------:R2:W-:Y:S01]  /*22b0*/  @P1 STG.E desc[UR18][R18.64+0x20], R93 ;  /* 0x0000205d12001986 */ /* 0x0005e2000c101912 */
[----:B------:R-:W-:Y:S08]  /*22c0*/  @!P0 BRA `(.L_x_33) ;  /* 0x0000000000048947 */ /* 0x000ff00003800000 */
[----:B------:R4:W5:Y:S02]  /*22d0*/  LDG.E.LTC128B R6, desc[UR18][R24.64+0x20] ;  /* 0x0000201218067981 */ /* 0x000964000c1e1920 */
.L_x_33:
[----:B------:R-:W-:Y:S05]  /*22e0*/  BSYNC B1 ;  /* 0x0000000000017941 */ /* 0x000fea0003800000 */
.L_x_32:
[----:B-----5:R-:W-:Y:S01]  /*22f0*/  FMUL R4, R6, R13 ;  /* 0x0000000d06047220 */ /* 0x020fe20000400000 */
[----:B----4-:R-:W-:Y:S01]  /*2300*/  IADD3 R24, P1, R22, UR10, RZ ;  /* 0x0000000a16187c10 */ /* 0x010fe2000ff3e0ff */
[----:B------:R-:W-:Y:S02]  /*2310*/  IMAD.MOV.U32 R100, RZ, RZ, R6 ;  /* 0x000000ffff647224 */ /* 0x000fe400078e0006 */
[----:B---3--:R-:W-:Y:S01]  /*2320*/  FFMA R95, R27, R12, R4 ;  /* 0x0000000c1b5f7223 */ /* 0x008fe20000000004 */
[----:B--2---:R-:W-:Y:S01]  /*2330*/  @P0 IMAD.MOV.U32 R18, RZ, RZ, R90 ;  /* 0x000000ffff120224 */ /* 0x004fe200078e005a */
[----:B------:R-:W-:Y:S01]  /*2340*/  IADD3.X R25, R23, UR11, RZ, P1, !PT ;  /* 0x0000000b17197c10 */ /* 0x000fe20008ffe4ff */
[----:B------:R-:W-:-:S05]  /*2350*/  @P0 IMAD.MOV.U32 R19, RZ, RZ, R91 ;  /* 0x000000ffff130224 */ /* 0x000fca00078e005b */
[----:B------:R2:W-:Y:S04]  /*2360*/  @P0 STG.E desc[UR18][R18.64+0x20], R95 ;  /* 0x0000205f12000986 */ /* 0x0005e8000c101912 */
[----:B------:R-:W3:Y:S01]  /*2370*/  @P4 LDG.E.LTC128B R100, desc[UR18][R24.64] ;  /* 0x0000001218644981 */ /* 0x000ee2000c1e1920 */
[C---:B------:R-:W-:Y:S01]  /*2380*/  IMAD.SHL.U32 R6, R104.reuse, 0x20, RZ ;  /* 0x0000002068067824 */ /* 0x040fe200078e00ff */
[----:B------:R-:W-:Y:S01]  /*2390*/  SHF.L.U64.HI R4, R104, 0x5, R105 ;  /* 0x0000000568047819 */ /* 0x000fe20000010269 */
[----:B------:R-:W-:Y:S01]  /*23a0*/  BSSY B1, `(.L_x_34) ;  /* 0x000000c000017945 */ /* 0x000fe20003800000 */
[----:B------:R-:W-:Y:S02]  /*23b0*/  ISETP.GT.AND P0, PT, R5, 0x9, PT ;  /* 0x000000090500780c */ /* 0x000fe40003f04270 */
[----:B------:R-:W-:-:S02]  /*23c0*/  IADD3 R26, P5, R6, R88, RZ ;  /* 0x00000058061a7210 */ /* 0x000fc40007fbe0ff */
[----:B------:R-:W-:-:S03]  /*23d0*/  ISETP.GT.AND P1, PT, R98, RZ, P0 ;  /* 0x000000ff6200720c */ /* 0x000fc60000724270 */
[----:B------:R-:W-:Y:S01]  /*23e0*/  IMAD.X R27, R4, 0x1, R89, P5 ;  /* 0x00000001041b7824 */ /* 0x000fe200028e0659 */
[----:B------:R-:W-:Y:S01]  /*23f0*/  IADD3 R92, P5, R20, UR10, RZ ;  /* 0x0000000a145c7c10 */ /* 0x000fe2000ffbe0ff */
[----:B---3--:R-:W-:-:S04]  /*2400*/  FMUL R93, R100, R13 ;  /* 0x0000000d645d7220 */ /* 0x008fc80000400000 */
[----:B------:R-:W-:Y:S01]  /*2410*/  FFMA R99, R28, R12, R93 ;  /* 0x0000000c1c637223 */ /* 0x000fe2000000005d */
[----:B------:R-:W-:-:S04]  /*2420*/  IADD3.X R93, R21, UR11, RZ, P5, !PT ;  /* 0x0000000b155d7c10 */ /* 0x000fc8000affe4ff */
[----:B------:R2:W-:Y:S01]  /*2430*/  @P4 STG.E desc[UR18][R26.64], R99 ;  /* 0x000000631a004986 */ /* 0x0005e2000c101912 */
[----:B------:R-:W-:Y:S05]  /*2440*/  @!P1 BRA `(.L_x_35) ;  /* 0x0000000000049947 */ /* 0x000fea0003800000 */
[----:B------:R3:W5:Y:S02]  /*2450*/  LDG.E.LTC128B R100, desc[UR18][R92.64] ;  /* 0x000000125c647981 */ /* 0x000764000c1e1920 */
.L_x_35:
[----:B------:R-:W-:Y:S05]  /*2460*/  BSYNC B1 ;  /* 0x0000000000017941 */ /* 0x000fea0003800000 */
.L_x_34:
[----:B------:R-:W-:Y:S01]  /*2470*/  UIADD3 UR8, UP0, UR10, 0x20, URZ ;  /* 0x000000200a087890 */ /* 0x000fe2000ff1e03f */
[----:B------:R-:W-:Y:S01]  /*2480*/  ISETP.GT.AND P2, PT, R98, 0x8, P2 ;  /* 0x000000086200780c */ /* 0x000fe20001744270 */
[----:B--2--5:R-:W-:Y:S01]  /*2490*/  FMUL R18, R100, R13 ;  /* 0x0000000d64127220 */ /* 0x024fe20000400000 */
[----:B------:R-:W-:Y:S01]  /*24a0*/  IADD3 R94, P4, R6, R90, RZ ;  /* 0x0000005a065e7210 */ /* 0x000fe20007f9e0ff */
[----:B------:R-:W-:Y:S02]  /*24b0*/  UIADD3.X UR9, URZ, UR11, URZ, UP0, !UPT ;  /* 0x0000000b3f097290 */ /* 0x000fe400087fe43f */
[----:B------:R-:W-:Y:S01]  /*24c0*/  IADD3 R22, P5, R22, UR8, RZ ;  /* 0x0000000816167c10 */ /* 0x000fe2000ffbe0ff */
[----:B------:R-:W-:Y:S01]  /*24d0*/  FFMA R101, R29, R12, R18 ;  /* 0x0000000c1d657223 */ /* 0x000fe20000000012 */
[----:B------:R-:W-:Y:S02]  /*24e0*/  IMAD.X R95, R4, 0x1, R91, P4 ;  /* 0x00000001045f7824 */ /* 0x000fe400020e065b */
[----:B------:R-:W-:-:S03]  /*24f0*/  IADD3.X R23, R23, UR9, RZ, P5, !PT ;  /* 0x0000000917177c10 */ /* 0x000fc6000affe4ff */
[----:B------:R2:W-:Y:S04]  /*2500*/  @P1 STG.E desc[UR18][R94.64], R101 ;  /* 0x000000655e001986 */ /* 0x0005e8000c101912 */
[----:B------:R-:W4:Y:S01]  /*2510*/  @P2 LDG.E.LTC128B R100, desc[UR18][R22.64] ;  /* 0x0000001216642981 */ /* 0x000f22000c1e1920 */
[----:B------:R-:W-:Y:S01]  /*2520*/  IADD3 R19, P1, R6, 0x20, RZ ;  /* 0x0000002006137810 */ /* 0x000fe20007f3e0ff */
[----:B------:R-:W-:Y:S01]  /*2530*/  BSSY B1, `(.L_x_36) ;  /* 0x000000c000017945 */ /* 0x000fe20003800000 */
[----:B------:R-:W-:Y:S02]  /*2540*/  ISETP.GT.AND P4, PT, R98, 0x8, P0 ;  /* 0x000000086200780c */ /* 0x000fe40000784270 */
[----:B------:R-:W-:Y:S01]  /*2550*/  IADD3 R28, P5, R19, R88, RZ ;  /* 0x00000058131c7210 */ /* 0x000fe20007fbe0ff */
[----:B------:R-:W-:Y:S01]  /*2560*/  IMAD.X R18, RZ, RZ, R4, P1 ;  /* 0x000000ffff127224 */ /* 0x000fe200008e0604 */
[----:B-1----:R-:W-:-:S03]  /*2570*/  IADD3 R20, P0, R20, UR8, RZ ;  /* 0x0000000814147c10 */ /* 0x002fc6000ff1e0ff */
[----:B------:R-:W-:Y:S01]  /*2580*/  IMAD.X R29, R18, 0x1, R89, P5 ;  /* 0x00000001121d7824 */ /* 0x000fe200028e0659 */
[----:B------:R-:W-:Y:S01]  /*2590*/  IADD3.X R21, R21, UR9, RZ, P0, !PT ;  /* 0x0000000915157c10 */ /* 0x000fe200087fe4ff */
[----:B----4-:R-:W-:-:S04]  /*25a0*/  FMUL R99, R100, R13 ;  /* 0x0000000d64637220 */ /* 0x010fc80000400000 */
[----:B------:R-:W-:-:S05]  /*25b0*/  FFMA R99, R30, R12, R99 ;  /* 0x0000000c1e637223 */ /* 0x000fca0000000063 */
[----:B------:R2:W-:Y:S01]  /*25c0*/  @P2 STG.E desc[UR18][R28.64], R99 ;  /* 0x000000631c002986 */ /* 0x0005e2000c101912 */
[----:B------:R-:W-:Y:S05]  /*25d0*/  @!P4 BRA `(.L_x_37) ;  /* 0x000000000004c947 */ /* 0x000fea0003800000 */
[----:B------:R1:W5:Y:S02]  /*25e0*/  LDG.E.LTC128B R100, desc[UR18][R20.64] ;  /* 0x0000001214647981 */ /* 0x000364000c1e1920 */
.L_x_37:
[----:B------:R-:W-:Y:S05]  /*25f0*/  BSYNC B1 ;  /* 0x0000000000017941 */ /* 0x000fea0003800000 */
.L_x_36:
[----:B-1----:R-:W-:Y:S01]  /*2600*/  IADD3 R20, P2, R19, R90, RZ ;  /* 0x0000005a13147210 */ /* 0x002fe20007f5e0ff */
[----:B-----5:R-:W-:Y:S01]  /*2610*/  FMUL R22, R100, R13 ;  /* 0x0000000d64167220 */ /* 0x020fe20000400000 */
[C---:B------:R-:W-:Y:S01]  /*2620*/  ISETP.GT.AND P1, PT, R5.reuse, 0x10, PT ;  /* 0x000000100500780c */ /* 0x040fe20003f24270 */
[----:B------:R-:W-:Y:S01]  /*2630*/  BSSY B1, `(.L_x_38) ;  /* 0x000000b000017945 */ /* 0x000fe20003800000 */
[----:B------:R-:W-:Y:S01]  /*2640*/  ISETP.GT.AND P0, PT, R5, 0x11, PT ;  /* 0x000000110500780c */ /* 0x000fe20003f04270 */
[----:B------:R-:W-:Y:S01]  /*2650*/  FFMA R31, R31, R12, R22 ;  /* 0x0000000c1f1f7223 */ /* 0x000fe20000000016 */
[----:B------:R-:W-:Y:S01]  /*2660*/  IMAD.X R21, R18, 0x1, R91, P2 ;  /* 0x0000000112157824 */ /* 0x000fe200010e065b */
[----:B------:R-:W-:Y:S02]  /*2670*/  ISETP.GT.AND P5, PT, R98, RZ, P1 ;  /* 0x000000ff6200720c */ /* 0x000fe40000fa4270 */
[----:B------:R-:W-:Y:S02]  /*2680*/  IADD3 R22, P2, R24, UR10, RZ ;  /* 0x0000000a18167c10 */ /* 0x000fe4000ff5e0ff */
[----:B------:R1:W-:Y:S01]  /*2690*/  @P4 STG.E desc[UR18][R20.64], R31 ;  /* 0x0000001f14004986 */ /* 0x0003e2000c101912 */
[----:B--2---:R-:W-:-:S02]  /*26a0*/  IADD3 R28, P6, R26, R6, RZ ;  /* 0x000000061a1c7210 */ /* 0x004fc40007fde0ff */
[----:B------:R-:W-:-:S06]  /*26b0*/  IADD3.X R23, R25, UR11, RZ, P2, !PT ;  /* 0x0000000b19177c10 */ /* 0x000fcc00097fe4ff */
[----:B------:R-:W-:Y:S05]  /*26c0*/  @!P5 BRA `(.L_x_39) ;  /* 0x000000000004d947 */ /* 0x000fea0003800000 */
[----:B------:R2:W5:Y:S02]  /*26d0*/  LDG.E.LTC128B R100, desc[UR18][R22.64] ;  /* 0x0000001216647981 */ /* 0x000564000c1e1920 */
.L_x_39:
[----:B------:R-:W-:Y:S05]  /*26e0*/  BSYNC B1 ;  /* 0x0000000000017941 */ /* 0x000fea0003800000 */
.L_x_38:
[----:B-1---5:R-:W-:Y:S01]  /*26f0*/  FMUL R21, R100, R13 ;  /* 0x0000000d64157220 */ /* 0x022fe20000400000 */
[----:B------:R-:W-:Y:S01]  /*2700*/  IMAD.X R29, R27, 0x1, R4, P6 ;  /* 0x000000011b1d7824 */ /* 0x000fe200030e0604 */
[----:B------:R-:W-:Y:S01]  /*2710*/  ISETP.GT.AND P2, PT, R98, RZ, P0 ;  /* 0x000000ff6200720c */ /* 0x000fe20000744270 */
[----:B------:R-:W-:Y:S01]  /*2720*/  BSSY B1, `(.L_x_40) ;  /* 0x0000008000017945 */ /* 0x000fe20003800000 */
[----:B------:R-:W-:Y:S01]  /*2730*/  FFMA R31, R32, R12, R21 ;  /* 0x0000000c201f7223 */ /* 0x000fe20000000015 */
[----:B------:R-:W-:Y:S02]  /*2740*/  IADD3 R20, P6, R92, UR10, RZ ;  /* 0x0000000a5c147c10 */ /* 0x000fe4000ffde0ff */
[----:B------:R-:W-:Y:S02]  /*2750*/  IADD3 R30, P4, R94, R6, RZ ;  /* 0x000000065e1e7210 */ /* 0x000fe40007f9e0ff */
[----:B------:R1:W-:Y:S01]  /*2760*/  @P5 STG.E desc[UR18][R28.64], R31 ;  /* 0x0000001f1c005986 */ /* 0x0003e2000c101912 */
[----:B------:R-:W-:-:S05]  /*2770*/  IADD3.X R21, R93, UR11, RZ, P6, !PT ;  /* 0x0000000b5d157c10 */ /* 0x000fca000b7fe4ff */
[----:B------:R-:W-:Y:S05]  /*2780*/  @!P2 BRA `(.L_x_41) ;  /* 0x000000000004a947 */ /* 0x000fea0003800000 */
[----:B------:R4:W5:Y:S02]  /*2790*/  LDG.E.LTC128B R100, desc[UR18][R20.64] ;  /* 0x0000001214647981 */ /* 0x000964000c1e1920 */
.L_x_41:
[----:B------:R-:W-:Y:S05]  /*27a0*/  BSYNC B1 ;  /* 0x0000000000017941 */ /* 0x000fea0003800000 */
.L_x_40:
[----:B-----5:R-:W-:Y:S01]  /*27b0*/  FMUL R32, R100, R13 ;  /* 0x0000000d64207220 */ /* 0x020fe20000400000 */
[----:B-1----:R-:W-:Y:S01]  /*27c0*/  IMAD.X R31, R95, 0x1, R4, P4 ;  /* 0x000000015f1f7824 */ /* 0x002fe200020e0604 */
[----:B------:R-:W-:Y:S01]  /*27d0*/  ISETP.GT.AND P1, PT, R98, 0x8, P1 ;  /* 0x000000086200780c */ /* 0x000fe20000f24270 */
        /* <DEDUP_REMOVED lines=8> */
.L_x_43:
[----:B------:R-:W-:Y:S05]  /*2860*/  BSYNC B1 ;  /* 0x0000000000017941 */ /* 0x000fea0003800000 */
.L_x_42:
[----:B0----5:R-:W-:Y:S01]  /*2870*/  FMUL R25, R100, R13 ;  /* 0x0000000d64197220 */ /* 0x021fe20000400000 */
[----:B-1----:R-:W-:Y:S01]  /*2880*/  IMAD.X R33, R18, 0x1, R27, P5 ;  /* 0x0000000112217824 */ /* 0x002fe200028e061b */
[----:B------:R-:W-:Y:S01]  /*2890*/  ISETP.GT.AND P2, PT, R98, 0x8, P0 ;  /* 0x000000086200780c */ /* 0x000fe20000744270 */
[----:B------:R-:W-:Y:S01]  /*28a0*/  BSSY B1, `(.L_x_44) ;  /* 0x0000007000017945 */ /* 0x000fe20003800000 */
[----:B------:R-:W-:Y:S01]  /*28b0*/  FFMA R27, R34, R12, R25 ;  /* 0x0000000c221b7223 */ /* 0x000fe20000000019 */
[----:B------:R-:W-:-:S04]  /*28c0*/  IADD3 R24, P0, R92, UR8, RZ ;  /* 0x000000085c187c10 */ /* 0x000fc8000ff1e0ff */
[----:B------:R0:W-:Y:S01]  /*28d0*/  @P1 STG.E desc[UR18][R32.64], R27 ;  /* 0x0000001b20001986 */ /* 0x0001e2000c101912 */
[----:B------:R-:W-:-:S05]  /*28e0*/  IADD3.X R25, R93, UR9, RZ, P0, !PT ;  /* 0x000000095d197c10 */ /* 0x000fca00087fe4ff */
[----:B------:R-:W-:Y:S05]  /*28f0*/  @!P2 BRA `(.L_x_45) ;  /* 0x000000000004a947 */ /* 0x000fea0003800000 */
[----:B------:R1:W5:Y:S02]  /*2900*/  LDG.E.LTC128B R100, desc[UR18][R24.64] ;  /* 0x0000001218647981 */ /* 0x000364000c1e1920 */
.L_x_45:
[----:B------:R-:W-:Y:S05]  /*2910*/  BSYNC B1 ;  /* 0x0000000000017941 */ /* 0x000fea0003800000 */
.L_x_44:
        /* <DEDUP_REMOVED lines=10> */
[----:B0-----:R-:W-:-:S02]  /*29c0*/  IADD3 R32, P5, R28, R6, RZ ;  /* 0x000000061c207210 */ /* 0x001fc40007fbe0ff */
[----:B------:R-:W-:-:S06]  /*29d0*/  IADD3.X R27, R23, UR11, RZ, P6, !PT ;  /* 0x0000000b171b7c10 */ /* 0x000fcc000b7fe4ff */
[----:B------:R-:W-:Y:S05]  /*29e0*/  @!P4 BRA `(.L_x_47) ;  /* 0x000000000004c947 */ /* 0x000fea0003800000 */
[----:B------:R0:W5:Y:S02]  /*29f0*/  LDG.E.LTC128B R100, desc[UR18][R26.64] ;  /* 0x000000121a647981 */ /* 0x000164000c1e1920 */
.L_x_47:
[----:B------:R-:W-:Y:S05]  /*2a00*/  BSYNC B1 ;  /* 0x0000000000017941 */ /* 0x000fea0003800000 */
.L_x_46:
        /* <DEDUP_REMOVED lines=11> */
.L_x_49:
[----:B------:R-:W-:Y:S05]  /*2ac0*/  BSYNC B1 ;  /* 0x0000000000017941 */ /* 0x000fea0003800000 */
.L_x_48:
[----:B-----5:R-:W-:Y:S01]  /*2ad0*/  FMUL R36, R100, R13 ;  /* 0x0000000d64247220 */ /* 0x020fe20000400000 */
[----:B-1----:R-:W-:Y:S01]  /*2ae0*/  IMAD.X R35, R31, 0x1, R4, P5 ;  /* 0x000000011f237824 */ /* 0x002fe200028e0604 */
[----:B------:R-:W-:Y:S01]  /*2af0*/  ISETP.GT.AND P1, PT, R98, 0x8, P1 ;  /* 0x000000086200780c */ /* 0x000fe20000f24270 */
[----:B------:R-:W-:Y:S01]  /*2b00*/  BSSY B1, `(.L_x_50) ;  /* 0x0000008000017945 */ /* 0x000fe20003800000 */
[----:B------:R-:W-:Y:S01]  /*2b10*/  FFMA R37, R37, R12, R36 ;  /* 0x0000000c25257223 */ /* 0x000fe20000000024 */
[----:B--2---:R-:W-:Y:S02]  /*2b20*/  IADD3 R22, P4, R22, UR8, RZ ;  /* 0x0000000816167c10 */ /* 0x004fe4000ff9e0ff */
[----:B------:R-:W-:Y:S02]  /*2b30*/  IADD3 R36, P5, R28, R19, RZ ;  /* 0x000000131c247210 */ /* 0x000fe40007fbe0ff */
[----:B------:R1:W-:Y:S01]  /*2b40*/  @P2 STG.E desc[UR18][R34.64], R37 ;  /* 0x0000002522002986 */ /* 0x0003e2000c101912 */
[----:B------:R-:W-:-:S05]  /*2b50*/  IADD3.X R23, R23, UR9, RZ, P4, !PT ;  /* 0x0000000917177c10 */ /* 0x000fca000a7fe4ff */
[----:B------:R-:W-:Y:S05]  /*2b60*/  @!P1 BRA `(.L_x_51) ;  /* 0x0000000000049947 */ /* 0x000fea0003800000 */
[----:B------:R2:W5:Y:S02]  /*2b70*/  LDG.E.LTC128B R100, desc[UR18][R22.64] ;  /* 0x0000001216647981 */ /* 0x000564000c1e1920 */
.L_x_51:
[----:B------:R-:W-:Y:S05]  /*2b80*/  BSYNC B1 ;  /* 0x0000000000017941 */ /* 0x000fea0003800000 */
.L_x_50:
[----:B--2--5:R-:W-:Y:S01]  /*2b90*/  FMUL R23, R100, R13 ;  /* 0x0000000d64177220 */ /* 0x024fe20000400000 */
[----:B-1----:R-:W-:Y:S01]  /*2ba0*/  IMAD.X R37, R29, 0x1, R18, P5 ;  /* 0x000000011d257824 */ /* 0x002fe200028e0612 */
[----:B------:R-:W-:Y:S01]  /*2bb0*/  ISETP.GT.AND P2, PT, R98, 0x8, P0 ;  /* 0x000000086200780c */ /* 0x000fe20000744270 */
[----:B------:R-:W-:Y:S01]  /*2bc0*/  BSSY B1, `(.L_x_52) ;  /* 0x0000007000017945 */ /* 0x000fe20003800000 */
[----:B------:R-:W-:Y:S01]  /*2bd0*/  FFMA R23, R38, R12, R23 ;  /* 0x0000000c26177223 */ /* 0x000fe20000000017 */
[----:B----4-:R-:W-:-:S04]  /*2be0*/  IADD3 R20, P0, R20, UR8, RZ ;  /* 0x0000000814147c10 */ /* 0x010fc8000ff1e0ff */
[----:B------:R1:W-:Y:S01]  /*2bf0*/  @P1 STG.E desc[UR18][R36.64], R23 ;  /* 0x0000001724001986 */ /* 0x0003e2000c101912 */
[----:B------:R-:W-:-:S05]  /*2c00*/  IADD3.X R21, R21, UR9, RZ, P0, !PT ;  /* 0x0000000915157c10 */ /* 0x000fca00087fe4ff */
[----:B------:R-:W-:Y:S05]  /*2c10*/  @!P2 BRA `(.L_x_53) ;  /* 0x000000000004a947 */ /* 0x000fea0003800000 */
[----:B------:R2:W5:Y:S02]  /*2c20*/  LDG.E.LTC128B R100, desc[UR18][R20.64] ;  /* 0x0000001214647981 */ /* 0x000564000c1e1920 */
.L_x_53:
[----:B------:R-:W-:Y:S05]  /*2c30*/  BSYNC B1 ;  /* 0x0000000000017941 */ /* 0x000fea0003800000 */
.L_x_52:
[----:B--2---:R-:W-:Y:S01]  /*2c40*/  IADD3 R20, P5, R30, R19, RZ ;  /* 0x000000131e147210 */ /* 0x004fe20007fbe0ff */
        /* <DEDUP_REMOVED lines=9> */
[----:B------:R-:W-:-:S02]  /*2ce0*/  IADD3 R28, P5, R32, R6, RZ ;  /* 0x00000006201c7210 */ /* 0x000fc40007fbe0ff */
[----:B-1----:R-:W-:-:S06]  /*2cf0*/  IADD3.X R23, R27, UR11, RZ, P6, !PT ;  /* 0x0000000b1b177c10 */ /* 0x002fcc000b7fe4ff */
[----:B------:R-:W-:Y:S05]  /*2d00*/  @!P4 BRA `(.L_x_55) ;  /* 0x000000000004c947 */ /* 0x000fea0003800000 */
[----:B------:R1:W5:Y:S02]  /*2d10*/  LDG.E.LTC128B R100, desc[UR18][R22.64] ;  /* 0x0000001216647981 */ /* 0x000364000c1e1920 */
.L_x_55:
[----:B------:R-:W-:Y:S05]  /*2d20*/  BSYNC B1 ;  /* 0x0000000000017941 */ /* 0x000fea0003800000 */
.L_x_54:
[----:B--2--5:R-:W-:Y:S01]  /*2d30*/  FMUL R21, R100, R13 ;  /* 0x0000000d64157220 */ /* 0x024fe20000400000 */
        /* <DEDUP_REMOVED lines=10> */
.L_x_57:
[----:B------:R-:W-:Y:S05]  /*2de0*/  BSYNC B1 ;  /* 0x0000000000017941 */ /* 0x000fea0003800000 */
.L_x_56:
[----:B-----5:R-:W-:Y:S01]  /*2df0*/  FMUL R36, R100, R13 ;  /* 0x0000000d64247220 */ /* 0x020fe20000400000 */
[----:B--2---:R-:W-:Y:S01]  /*2e00*/  IMAD.X R31, R35, 0x1, R4, P5 ;  /* 0x00000001231f7824 */ /* 0x004fe200028e0604 */
[----:B------:R-:W-:Y:S01]  /*2e10*/  ISETP.GT.AND P1, PT, R98, 0x8, P1 ;  /* 0x000000086200780c */ /* 0x000fe20000f24270 */
[----:B------:R-:W-:Y:S01]  /*2e20*/  BSSY B1, `(.L_x_58) ;  /* 0x0000008000017945 */ /* 0x000fe20003800000 */
[----:B------:R-:W-:Y:S01]  /*2e30*/  FFMA R41, R41, R12, R36 ;  /* 0x0000000c29297223 */ /* 0x000fe20000000024 */
[----:B0-----:R-:W-:Y:S02]  /*2e40*/  IADD3 R26, P4, R26, UR8, RZ ;  /* 0x000000081a1a7c10 */ /* 0x001fe4000ff9e0ff */
[----:B------:R-:W-:Y:S02]  /*2e50*/  IADD3 R36, P5, R32, R19, RZ ;  /* 0x0000001320247210 */ /* 0x000fe40007fbe0ff */
[----:B------:R0:W-:Y:S01]  /*2e60*/  @P2 STG.E desc[UR18][R30.64], R41 ;  /* 0x000000291e002986 */ /* 0x0001e2000c101912 */
[----:B------:R-:W-:-:S05]  /*2e70*/  IADD3.X R27, R27, UR9, RZ, P4, !PT ;  /* 0x000000091b1b7c10 */ /* 0x000fca000a7fe4ff */
[----:B------:R-:W-:Y:S05]  /*2e80*/  @!P1 BRA `(.L_x_59) ;  /* 0x0000000000049947 */ /* 0x000fea0003800000 */
[----:B------:R2:W5:Y:S02]  /*2e90*/  LDG.E.LTC128B R100, desc[UR18][R26.64] ;  /* 0x000000121a647981 */ /* 0x000564000c1e1920 */
.L_x_59:
[----:B------:R-:W-:Y:S05]  /*2ea0*/  BSYNC B1 ;  /* 0x0000000000017941 */ /* 0x000fea0003800000 */
.L_x_58:
[----:B--2--5:R-:W-:Y:S01]  /*2eb0*/  FMUL R27, R100, R13 ;  /* 0x0000000d641b7220 */ /* 0x024fe20000400000 */
[----:B------:R-:W-:Y:S01]  /*2ec0*/  IMAD.X R37, R33, 0x1, R18, P5 ;  /* 0x0000000121257824 */ /* 0x000fe200028e0612 */
        /* <DEDUP_REMOVED lines=8> */
.L_x_61:
[----:B------:R-:W-:Y:S05]  /*2f50*/  BSYNC B1 ;  /* 0x0000000000017941 */ /* 0x000fea0003800000 */
.L_x_60:
[----:B0-----:R-:W-:Y:S01]  /*2f60*/  IADD3 R24, P5, R34, R19, RZ ;  /* 0x0000001322187210 */ /* 0x001fe20007fbe0ff */
        /* <DEDUP_REMOVED lines=10> */
[----:B--2---:R-:W-:-:S06]  /*3010*/  IADD3.X R27, R23, UR11, RZ, P6, !PT ;  /* 0x0000000b171b7c10 */ /* 0x004fcc000b7fe4ff */
[----:B------:R-:W-:Y:S05]  /*3020*/  @!P4 BRA `(.L_x_63) ;  /* 0x000000000004c947 */ /* 0x000fea0003800000 */
[----:B------:R2:W5:Y:S02]  /*3030*/  LDG.E.LTC128B R100, desc[UR18][R26.64] ;  /* 0x000000121a647981 */ /* 0x000564000c1e1920 */
.L_x_63:
[----:B------:R-:W-:Y:S05]  /*3040*/  BSYNC B1 ;  /* 0x0000000000017941 */ /* 0x000fea0003800000 */
.L_x_62:
[----:B0----5:R-:W-:Y:S01]  /*3050*/  FMUL R25, R100, R13 ;  /* 0x0000000d64197220 */ /* 0x021fe20000400000 */
        /* <DEDUP_REMOVED lines=10> */
.L_x_65:
[----:B------:R-:W-:Y:S05]  /*3100*/  BSYNC B1 ;  /* 0x0000000000017941 */ /* 0x000fea0003800000 */
.L_x_64:
[----:B-----5:R-:W-:Y:S01]  /*3110*/  FMUL R36, R100, R13 ;  /* 0x0000000d64247220 */ /* 0x020fe20000400000 */
[----:B0-----:R-:W-:Y:S01]  /*3120*/  IMAD.X R35, R31, 0x1, R4, P5 ;  /* 0x000000011f237824 */ /* 0x001fe200028e0604 */
[----:B------:R-:W-:Y:S01]  /*3130*/  ISETP.GT.AND P1, PT, R98, 0x8, P1 ;  /* 0x000000086200780c */ /* 0x000fe20000f24270 */
[----:B------:R-:W-:Y:S01]  /*3140*/  BSSY B1, `(.L_x_66) ;  /* 0x0000008000017945 */ /* 0x000fe20003800000 */
[----:B------:R-:W-:Y:S01]  /*3150*/  FFMA R45, R45, R12, R36 ;  /* 0x0000000c2d2d7223 */ /* 0x000fe20000000024 */
[----:B-1----:R-:W-:Y:S02]  /*3160*/  IADD3 R22, P4, R22, UR8, RZ ;  /* 0x0000000816167c10 */ /* 0x002fe4000ff9e0ff */
[----:B------:R-:W-:Y:S02]  /*3170*/  IADD3 R36, P5, R28, R19, RZ ;  /* 0x000000131c247210 */ /* 0x000fe40007fbe0ff */
[----:B------:R0:W-:Y:S01]  /*3180*/  @P2 STG.E desc[UR18][R34.64], R45 ;  /* 0x0000002d22002986 */ /* 0x0001e2000c101912 */
[----:B------:R-:W-:-:S05]  /*3190*/  IADD3.X R23, R23, UR9, RZ, P4, !PT ;  /* 0x0000000917177c10 */ /* 0x000fca000a7fe4ff */
[----:B------:R-:W-:Y:S05]  /*31a0*/  @!P1 BRA `(.L_x_67) ;  /* 0x0000000000049947 */ /* 0x000fea0003800000 */
[----:B------:R1:W5:Y:S02]  /*31b0*/  LDG.E.LTC128B R100, desc[UR18][R22.64] ;  /* 0x0000001216647981 */ /* 0x000364000c1e1920 */
.L_x_67:
[----:B------:R-:W-:Y:S05]  /*31c0*/  BSYNC B1 ;  /* 0x0000000000017941 */ /* 0x000fea0003800000 */
.L_x_66:
[----:B-1---5:R-:W-:Y:S01]  /*31d0*/  FMUL R23, R100, R13 ;  /* 0x0000000d64177220 */ /* 0x022fe20000400000 */
[----:B------:R-:W-:Y:S01]  /*31e0*/  IMAD.X R37, R29, 0x1, R18, P5 ;  /* 0x000000011d257824 */ /* 0x000fe200028e0612 */
        /* <DEDUP_REMOVED lines=8> */
.L_x_69:
[----:B------:R-:W-:Y:S05]  /*3270*/  BSYNC B1 ;  /* 0x0000000000017941 */ /* 0x000fea0003800000 */
.L_x_68:
[----:B----4-:R-:W-:Y:S01]  /*3280*/  IADD3 R20, P5, R30, R19, RZ ;  /* 0x000000131e147210 */ /* 0x010fe20007fbe0ff */
        /* <DEDUP_REMOVED lines=13> */
.L_x_71:
[----:B------:R-:W-:Y:S05]  /*3360*/  BSYNC B1 ;  /* 0x0000000000017941 */ /* 0x000fea0003800000 */
.L_x_70:
[----:B----45:R-:W-:Y:S01]  /*3370*/  FMUL R21, R100, R13 ;  /* 0x0000000d64157220 */ /* 0x030fe20000400000 */
        /* <DEDUP_REMOVED lines=10> */
.L_x_73:
[----:B------:R-:W-:Y:S05]  /*3420*/  BSYNC B1 ;  /* 0x0000000000017941 */ /* 0x000fea0003800000 */
.L_x_72:
[----:B-----5:R-:W-:Y:S01]  /*3430*/  FMUL R36, R100, R13 ;  /* 0x0000000d64247220 */ /* 0x020fe20000400000 */
[----:B----4-:R-:W-:Y:S01]  /*3440*/  IMAD.X R31, R35, 0x1, R4, P5 ;  /* 0x00000001231f7824 */ /* 0x010fe200028e0604 */
        /* <DEDUP_REMOVED lines=9> */
.L_x_75:
[----:B------:R-:W-:Y:S05]  /*34e0*/  BSYNC B1 ;  /* 0x0000000000017941 */ /* 0x000fea0003800000 */
.L_x_74:
[----:B----45:R-:W-:Y:S01]  /*34f0*/  FMUL R27, R100, R13 ;  /* 0x0000000d641b7220 */ /* 0x030fe20000400000 */
        /* <DEDUP_REMOVED lines=9> */
.L_x_77:
[----:B------:R-:W-:Y:S05]  /*3590*/  BSYNC B1 ;  /* 0x0000000000017941 */ /* 0x000fea0003800000 */
.L_x_76:
        /* <DEDUP_REMOVED lines=11> */
[----:B----4-:R-:W-:-:S06]  /*3650*/  IADD3.X R27, R23, UR11, RZ, P6, !PT ;  /* 0x0000000b171b7c10 */ /* 0x010fcc000b7fe4ff */
[----:B------:R-:W-:Y:S05]  /*3660*/  @!P4 BRA `(.L_x_79) ;  /* 0x000000000004c947 */ /* 0x000fea0003800000 */
[----:B------:R4:W5:Y:S02]  /*3670*/  LDG.E.LTC128B R100, desc[UR18][R26.64] ;  /* 0x000000121a647981 */ /* 0x000964000c1e1920 */
.L_x_79:
[----:B------:R-:W-:Y:S05]  /*3680*/  BSYNC B1 ;  /* 0x0000000000017941 */ /* 0x000fea0003800000 */
.L_x_78:
        /* <DEDUP_REMOVED lines=11> */
.L_x_81:
[----:B------:R-:W-:Y:S05]  /*3740*/  BSYNC B1 ;  /* 0x0000000000017941 */ /* 0x000fea0003800000 */
.L_x_80:
        /* <DEDUP_REMOVED lines=11> */
.L_x_83:
[----:B------:R-:W-:Y:S05]  /*3800*/  BSYNC B1 ;  /* 0x0000000000017941 */ /* 0x000fea0003800000 */
.L_x_82:
[----:B-1---5:R-:W-:Y:S01]  /*3810*/  FMUL R23, R100, R13 ;  /* 0x0000000d64177220 */ /* 0x022fe20000400000 */
        /* <DEDUP_REMOVED lines=9> */
.L_x_85:
[----:B------:R-:W-:Y:S05]  /*38b0*/  BSYNC B1 ;  /* 0x0000000000017941 */ /* 0x000fea0003800000 */
.L_x_84:
        /* <DEDUP_REMOVED lines=14> */
.L_x_87:
[----:B------:R-:W-:Y:S05]  /*39a0*/  BSYNC B1 ;  /* 0x0000000000017941 */ /* 0x000fea0003800000 */
.L_x_86:
[----:B0----5:R-:W-:Y:S01]  /*39b0*/  FMUL R21, R100, R13 ;  /* 0x0000000d64157220 */ /* 0x021fe20000400000 */
[----:B------:R-:W-:Y:S01]  /*39c0*/  IMAD.X R29, R33, 0x1, R4, P5 ;  /* 0x00000001211d7824 */ /* 0x000fe200028e0604 */
[----:B------:R-:W-:Y:S01]  /*39d0*/  ISETP.GT.AND P2, PT, R98, RZ, P0 ;  /* 0x000000ff6200720c */ /* 0x000fe20000744270 */
[----:B------:R-:W-:Y:S01]  /*39e0*/  BSSY B1, `(.L_x_88) ;  /* 0x0000008000017945 */ /* 0x000fe20003800000 */
[----:B--2---:R-:W-:Y:S01]  /*39f0*/  FFMA R31, R56, R12, R21 ;  /* 0x0000000c381f7223 */ /* 0x004fe20000000015 */
[----:B------:R-:W-:Y:S02]  /*3a00*/  IADD3 R20, P6, R24, UR10, RZ ;  /* 0x0000000a18147c10 */ /* 0x000fe4000ffde0ff */
[----:B------:R-:W-:Y:S02]  /*3a10*/  IADD3 R30, P5, R34, R6, RZ ;  /* 0x00000006221e7210 */ /* 0x000fe40007fbe0ff */
[----:B------:R0:W-:Y:S01]  /*3a20*/  @P4 STG.E desc[UR18][R28.64], R31 ;  /* 0x0000001f1c004986 */ /* 0x0001e2000c101912 */
[----:B------:R-:W-:-:S05]  /*3a30*/  IADD3.X R21, R25, UR11, RZ, P6, !PT ;  /* 0x0000000b19157c10 */ /* 0x000fca000b7fe4ff */
[----:B------:R-:W-:Y:S05]  /*3a40*/  @!P2 BRA `(.L_x_89) ;  /* 0x000000000004a947 */ /* 0x000fea0003800000 */
[----:B------:R2:W5:Y:S02]  /*3a50*/  LDG.E.LTC128B R100, desc[UR18][R20.64] ;  /* 0x0000001214647981 */ /* 0x000564000c1e1920 */
.L_x_89:
[----:B------:R-:W-:Y:S05]  /*3a60*/  BSYNC B1 ;  /* 0x0000000000017941 */ /* 0x000fea0003800000 */
.L_x_88:
[----:B-----5:R-:W-:Y:S01]  /*3a70*/  FMUL R36, R100, R13 ;  /* 0x0000000d64247220 */ /* 0x020fe20000400000 */
[----:B0-----:R-:W-:Y:S01]  /*3a80*/  IMAD.X R31, R35, 0x1, R4, P5 ;  /* 0x00000001231f7824 */ /* 0x001fe200028e0604 */
[----:B------:R-:W-:Y:S01]  /*3a90*/  ISETP.GT.AND P1, PT, R98, 0x8, P1 ;  /* 0x000000086200780c */ /* 0x000fe20000f24270 */
[----:B------:R-:W-:Y:S01]  /*3aa0*/  BSSY B1, `(.L_x_90) ;  /* 0x0000008000017945 */ /* 0x000fe20003800000 */
[----:B------:R-:W-:Y:S01]  /*3ab0*/  FFMA R57, R57, R12, R36 ;  /* 0x0000000c39397223 */ /* 0x000fe20000000024 */
[----:B----4-:R-:W-:Y:S02]  /*3ac0*/  IADD3 R26, P4, R26, UR8, RZ ;  /* 0x000000081a1a7c10 */ /* 0x010fe4000ff9e0ff */
[----:B------:R-:W-:Y:S02]  /*3ad0*/  IADD3 R36, P5, R32, R19, RZ ;  /* 0x0000001320247210 */ /* 0x000fe40007fbe0ff */
[----:B------:R0:W-:Y:S01]  /*3ae0*/  @P2 STG.E desc[UR18][R30.64], R57 ;  /* 0x000000391e002986 */ /* 0x0001e2000c101912 */
[----:B------:R-:W-:-:S05]  /*3af0*/  IADD3.X R27, R27, UR9, RZ, P4, !PT ;  /* 0x000000091b1b7c10 */ /* 0x000fca000a7fe4ff */
[----:B------:R-:W-:Y:S05]  /*3b00*/  @!P1 BRA `(.L_x_91) ;  /* 0x0000000000049947 */ /* 0x000fea0003800000 */
[----:B------:R4:W5:Y:S02]  /*3b10*/  LDG.E.LTC128B R100, desc[UR18][R26.64] ;  /* 0x000000121a647981 */ /* 0x000964000c1e1920 */
.L_x_91:
[----:B------:R-:W-:Y:S05]  /*3b20*/  BSYNC B1 ;  /* 0x0000000000017941 */ /* 0x000fea0003800000 */
.L_x_90:
        /* <DEDUP_REMOVED lines=10> */
.L_x_93:
[----:B------:R-:W-:Y:S05]  /*3bd0*/  BSYNC B1 ;  /* 0x0000000000017941 */ /* 0x000fea0003800000 */
.L_x_92:
        /* <DEDUP_REMOVED lines=14> */
.L_x_95:
[----:B------:R-:W-:Y:S05]  /*3cc0*/  BSYNC B1 ;  /* 0x0000000000017941 */ /* 0x000fea0003800000 */
.L_x_94:
        /* <DEDUP_REMOVED lines=11> */
.L_x_97:
[----:B------:R-:W-:Y:S05]  /*3d80*/  BSYNC B1 ;  /* 0x0000000000017941 */ /* 0x000fea0003800000 */
.L_x_96:
        /* <DEDUP_REMOVED lines=11> */
.L_x_99:
[----:B------:R-:W-:Y:S05]  /*3e40*/  BSYNC B1 ;  /* 0x0000000000017941 */ /* 0x000fea0003800000 */
.L_x_98:
[----:B-1---5:R-:W-:Y:S01]  /*3e50*/  FMUL R23, R100, R13 ;  /* 0x0000000d64177220 */ /* 0x022fe20000400000 */
[----:B------:R-:W-:Y:S01]  /*3e60*/  IMAD.X R37, R29, 0x1, R18, P5 ;  /* 0x000000011d257824 */ /* 0x000fe200028e0612 */
[----:B------:R-:W-:Y:S01]  /*3e70*/  ISETP.GT.AND P2, PT, R98, 0x8, P0 ;  /* 0x000000086200780c */ /* 0x000fe20000744270 */
[----:B------:R-:W-:Y:S01]  /*3e80*/  BSSY B1, `(.L_x_100) ;  /* 0x0000007000017945 */ /* 0x000fe20003800000 */
[----:B------:R-:W-:Y:S01]  /*3e90*/  FFMA R23, R62, R12, R23 ;  /* 0x0000000c3e177223 */ /* 0x000fe20000000017 */
[----:B--2---:R-:W-:-:S04]  /*3ea0*/  IADD3 R20, P0, R20, UR8, RZ ;  /* 0x0000000814147c10 */ /* 0x004fc8000ff1e0ff */
[----:B------:R1:W-:Y:S01]  /*3eb0*/  @P1 STG.E desc[UR18][R36.64], R23 ;  /* 0x0000001724001986 */ /* 0x0003e2000c101912 */
[----:B------:R-:W-:-:S05]  /*3ec0*/  IADD3.X R21, R21, UR9, RZ, P0, !PT ;  /* 0x0000000915157c10 */ /* 0x000fca00087fe4ff */
[----:B------:R-:W-:Y:S05]  /*3ed0*/  @!P2 BRA `(.L_x_101) ;  /* 0x000000000004a947 */ /* 0x000fea0003800000 */
[----:B------:R2:W5:Y:S02]  /*3ee0*/  LDG.E.LTC128B R100, desc[UR18][R20.64] ;  /* 0x0000001214647981 */ /* 0x000564000c1e1920 */
.L_x_101:
[----:B------:R-:W-:Y:S05]  /*3ef0*/  BSYNC B1 ;  /* 0x0000000000017941 */ /* 0x000fea0003800000 */
.L_x_100:
        /* <DEDUP_REMOVED lines=14> */
.L_x_103:
[----:B------:R-:W-:Y:S05]  /*3fe0*/  BSYNC B1 ;  /* 0x0000000000017941 */ /* 0x000fea0003800000 */
.L_x_102:
        /* <DEDUP_REMOVED lines=11> */
.L_x_105:
[----:B------:R-:W-:Y:S05]  /*40a0*/  BSYNC B1 ;  /* 0x0000000000017941 */ /* 0x000fea0003800000 */
.L_x_104:
[----:B-----5:R-:W-:Y:S01]  /*40b0*/  FMUL R36, R100, R13 ;  /* 0x0000000d64247220 */ /* 0x020fe20000400000 */
[----:B--2---:R-:W-:Y:S01]  /*40c0*/  IMAD.X R31, R35, 0x1, R4, P5 ;  /* 0x00000001231f7824 */ /* 0x004fe200028e0604 */
        /* <DEDUP_REMOVED lines=9> */
.L_x_107:
[----:B------:R-:W-:Y:S05]  /*4160*/  BSYNC B1 ;  /* 0x0000000000017941 */ /* 0x000fea0003800000 */
.L_x_106:
        /* <DEDUP_REMOVED lines=10> */
.L_x_109:
[----:B------:R-:W-:Y:S05]  /*4210*/  BSYNC B1 ;  /* 0x0000000000017941 */ /* 0x000fea0003800000 */
.L_x_108:
        /* <DEDUP_REMOVED lines=14> */
.L_x_111:
[----:B------:R-:W-:Y:S05]  /*4300*/  BSYNC B1 ;  /* 0x0000000000017941 */ /* 0x000fea0003800000 */
.L_x_110:
        /* <DEDUP_REMOVED lines=11> */
.L_x_113:
[----:B------:R-:W-:Y:S05]  /*43c0*/  BSYNC B1 ;  /* 0x0000000000017941 */ /* 0x000fea0003800000 */
.L_x_112:
        /* <DEDUP_REMOVED lines=11> */
.L_x_115:
[----:B------:R-:W-:Y:S05]  /*4480*/  BSYNC B1 ;  /* 0x0000000000017941 */ /* 0x000fea0003800000 */
.L_x_114:
        /* <DEDUP_REMOVED lines=10> */
.L_x_117:
[----:B------:R-:W-:Y:S05]  /*4530*/  BSYNC B1 ;  /* 0x0000000000017941 */ /* 0x000fea0003800000 */
.L_x_116:
        /* <DEDUP_REMOVED lines=14> */
.L_x_119:
[----:B------:R-:W-:Y:S05]  /*4620*/  BSYNC B1 ;  /* 0x0000000000017941 */ /* 0x000fea0003800000 */
.L_x_118:
        /* <DEDUP_REMOVED lines=11> */
.L_x_121:
[----:B------:R-:W-:Y:S05]  /*46e0*/  BSYNC B1 ;  /* 0x0000000000017941 */ /* 0x000fea0003800000 */
.L_x_120:
        /* <DEDUP_REMOVED lines=11> */
.L_x_123:
[----:B------:R-:W-:Y:S05]  /*47a0*/  BSYNC B1 ;  /* 0x0000000000017941 */ /* 0x000fea0003800000 */
.L_x_122:
        /* <DEDUP_REMOVED lines=10> */
.L_x_125:
[----:B------:R-:W-:Y:S05]  /*4850*/  BSYNC B1 ;  /* 0x0000000000017941 */ /* 0x000fea0003800000 */
.L_x_124:
        /* <DEDUP_REMOVED lines=14> */
.L_x_127:
[----:B------:R-:W-:Y:S05]  /*4940*/  BSYNC B1 ;  /* 0x0000000000017941 */ /* 0x000fea0003800000 */
.L_x_126:
        /* <DEDUP_REMOVED lines=11> */
.L_x_129:
[----:B------:R-:W-:Y:S05]  /*4a00*/  BSYNC B1 ;  /* 0x0000000000017941 */ /* 0x000fea0003800000 */
.L_x_128:
        /* <DEDUP_REMOVED lines=11> */
.L_x_131:
[----:B------:R-:W-:Y:S05]  /*4ac0*/  BSYNC B1 ;  /* 0x0000000000017941 */ /* 0x000fea0003800000 */
.L_x_130:
        /* <DEDUP_REMOVED lines=10> */
.L_x_133:
[----:B------:R-:W-:Y:S05]  /*4b70*/  BSYNC B1 ;  /* 0x0000000000017941 */ /* 0x000fea0003800000 */
.L_x_132:
        /* <DEDUP_REMOVED lines=14> */
.L_x_135:
[----:B------:R-:W-:Y:S05]  /*4c60*/  BSYNC B1 ;  /* 0x0000000000017941 */ /* 0x000fea0003800000 */
.L_x_134:
[----:B--2--5:R-:W-:Y:S01]  /*4c70*/  FMUL R21, R100, R13 ;  /* 0x0000000d64157220 */ /* 0x024fe20000400000 */
[----:B------:R-:W-:Y:S01]  /*4c80*/  IMAD.X R29, R33, 0x1, R4, P6 ;  /* 0x00000001211d7824 */ /* 0x000fe200030e0604 */
[----:B------:R-:W-:Y:S01]  /*4c90*/  ISETP.GT.AND P2, PT, R98, RZ, P1 ;  /* 0x000000ff6200720c */ /* 0x000fe20000f44270 */
[----:B------:R-:W-:Y:S01]  /*4ca0*/  BSSY B1, `(.L_x_136) ;  /* 0x0000007000017945 */ /* 0x000fe20003800000 */
[----:B------:R-:W-:Y:S01]  /*4cb0*/  FFMA R21, R80, R12, R21 ;  /* 0x0000000c50157223 */ /* 0x000fe20000000015 */
[----:B------:R-:W-:-:S04]  /*4cc0*/  IADD3 R36, P0, R24, UR10, RZ ;  /* 0x0000000a18247c10 */ /* 0x000fc8000ff1e0ff */
[----:B------:R2:W-:Y:S01]  /*4cd0*/  @P5 STG.E desc[UR18][R28.64], R21 ;  /* 0x000000151c005986 */ /* 0x0005e2000c101912 */
[----:B------:R-:W-:-:S05]  /*4ce0*/  IADD3.X R37, R25, UR11, RZ, P0, !PT ;  /* 0x0000000b19257c10 */ /* 0x000fca00087fe4ff */
[----:B------:R-:W-:Y:S05]  /*4cf0*/  @!P2 BRA `(.L_x_137) ;  /* 0x000000000004a947 */ /* 0x000fea0003800000 */
[----:B------:R0:W5:Y:S02]  /*4d00*/  LDG.E.LTC128B R100, desc[UR18][R36.64] ;  /* 0x0000001224647981 */ /* 0x000164000c1e1920 */
.L_x_137:
[----:B------:R-:W-:Y:S05]  /*4d10*/  BSYNC B1 ;  /* 0x0000000000017941 */ /* 0x000fea0003800000 */
.L_x_136:
[----:B------:R-:W-:Y:S01]  /*4d20*/  IADD3 R20, P5, R34, R6, RZ ;  /* 0x0000000622147210 */ /* 0x000fe20007fbe0ff */
[----:B-----5:R-:W-:Y:S01]  /*4d30*/  FMUL R30, R100, R13 ;  /* 0x0000000d641e7220 */ /* 0x020fe20000400000 */
[----:B------:R-:W-:Y:S01]  /*4d40*/  ISETP.GT.AND P4, PT, R98, 0x8, P4 ;  /* 0x000000086200780c */ /* 0x000fe20002784270 */
[----:B------:R-:W-:Y:S01]  /*4d50*/  BSSY B1, `(.L_x_138) ;  /* 0x000000a000017945 */ /* 0x000fe20003800000 */
[----:B----4-:R-:W-:Y:S01]  /*4d60*/  IADD3 R26, P6, R26, UR8, RZ ;  /* 0x000000081a1a7c10 */ /* 0x010fe2000ffde0ff */
[----:B------:R-:W-:Y:S01]  /*4d70*/  FFMA R81, R81, R12, R30 ;  /* 0x0000000c51517223 */ /* 0x000fe2000000001e */
[----:B--2---:R-:W-:Y:S01]  /*4d80*/  IMAD.X R21, R35, 0x1, R4, P5 ;  /* 0x0000000123157824 */ /* 0x004fe200028e0604 */
[----:B------:R-:W-:Y:S02]  /*4d90*/  ISETP.GT.AND P0, PT, R5, 0x78, PT ;  /* 0x000000780500780c */ /* 0x000fe40003f04270 */
[----:B------:R-:W-:Y:S02]  /*4da0*/  IADD3 R30, P5, R32, R19, RZ ;  /* 0x00000013201e7210 */ /* 0x000fe40007fbe0ff */
[----:B------:R2:W-:Y:S01]  /*4db0*/  @P2 STG.E desc[UR18][R20.64], R81 ;  /* 0x0000005114002986 */ /* 0x0005e2000c101912 */
[----:B------:R-:W-:-:S03]  /*4dc0*/  IADD3.X R27, R27, UR9, RZ, P6, !PT ;  /* 0x000000091b1b7c10 */ /* 0x000fc6000b7fe4ff */
[----:B------:R-:W-:Y:S07]  /*4dd0*/  @!P4 BRA `(.L_x_139) ;  /* 0x000000000004c947 */ /* 0x000fee0003800000 */
[----:B------:R4:W5:Y:S02]  /*4de0*/  LDG.E.LTC128B R100, desc[UR18][R26.64] ;  /* 0x000000121a647981 */ /* 0x000964000c1e1920 */
.L_x_139:
[----:B------:R-:W-:Y:S05]  /*4df0*/  BSYNC B1 ;  /* 0x0000000000017941 */ /* 0x000fea0003800000 */
.L_x_138:
[----:B----45:R-:W-:Y:S01]  /*4e00*/  FMUL R27, R100, R13 ;  /* 0x0000000d641b7220 */ /* 0x030fe20000400000 */
[----:B------:R-:W-:Y:S01]  /*4e10*/  IMAD.X R31, R33, 0x1, R18, P5 ;  /* 0x00000001211f7824 */ /* 0x000fe200028e0612 */
[----:B------:R-:W-:Y:S01]  /*4e20*/  ISETP.GT.AND P1, PT, R98, 0x8, P1 ;  /* 0x000000086200780c */ /* 0x000fe20000f24270 */
[----:B------:R-:W-:Y:S01]  /*4e30*/  BSSY B1, `(.L_x_140) ;  /* 0x0000008000017945 */ /* 0x000fe20003800000 */
[----:B------:R-:W-:Y:S01]  /*4e40*/  FFMA R27, R82, R12, R27 ;  /* 0x0000000c521b7223 */ /* 0x000fe2000000001b */
[----:B------:R-:W-:Y:S02]  /*4e50*/  IADD3 R24, P5, R24, UR8, RZ ;  /* 0x0000000818187c10 */ /* 0x000fe4000ffbe0ff */
[----:B------:R-:W-:Y:S02]  /*4e60*/  ISETP.GT.AND P2, PT, R5, 0x79, PT ;  /* 0x000000790500780c */ /* 0x000fe40003f44270 */
[----:B------:R4:W-:Y:S01]  /*4e70*/  @P4 STG.E desc[UR18][R30.64], R27 ;  /* 0x0000001b1e004986 */ /* 0x0009e2000c101912 */
[----:B------:R-:W-:-:S05]  /*4e80*/  IADD3.X R25, R25, UR9, RZ, P5, !PT ;  /* 0x0000000919197c10 */ /* 0x000fca000affe4ff */
[----:B------:R-:W-:Y:S05]  /*4e90*/  @!P1 BRA `(.L_x_141) ;  /* 0x0000000000049947 */ /* 0x000fea0003800000 */
[----:B------:R0:W5:Y:S02]  /*4ea0*/  LDG.E.LTC128B R100, desc[UR18][R24.64] ;  /* 0x0000001218647981 */ /* 0x000164000c1e1920 */
.L_x_141:
[----:B------:R-:W-:Y:S05]  /*4eb0*/  BSYNC B1 ;  /* 0x0000000000017941 */ /* 0x000fea0003800000 */
.L_x_140:
[----:B0-----:R-:W-:Y:S01]  /*4ec0*/  IADD3 R24, P6, R34, R19, RZ ;  /* 0x0000001322187210 */ /* 0x001fe20007fde0ff */
[----:B----45:R-:W-:Y:S01]  /*4ed0*/  FMUL R30, R100, R13 ;  /* 0x0000000d641e7220 */ /* 0x030fe20000400000 */
[----:B------:R-:W-:Y:S01]  /*4ee0*/  ISETP.GT.AND P4, PT, R98, RZ, P0 ;  /* 0x000000ff6200720c */ /* 0x000fe20000784270 */
[----:B------:R-:W-:Y:S01]  /*4ef0*/  BSSY B1, `(.L_x_142) ;  /* 0x0000009000017945 */ /* 0x000fe20003800000 */
[----:B------:R-:W-:Y:S01]  /*4f00*/  IADD3 R26, P5, R28, R6, RZ ;  /* 0x000000061c1a7210 */ /* 0x000fe20007fbe0ff */
[----:B------:R-:W-:Y:S02]  /*4f10*/  IMAD.X R25, R35, 0x1, R18, P6 ;  /* 0x0000000123197824 */ /* 0x000fe400030e0612 */
[----:B------:R-:W-:-:S05]  /*4f20*/  FFMA R83, R83, R12, R30 ;  /* 0x0000000c53537223 */ /* 0x000fca000000001e */
[----:B------:R0:W-:Y:S03]  /*4f30*/  @P1 STG.E desc[UR18][R24.64], R83 ;  /* 0x0000005318001986 */ /* 0x0001e6000c101912 */
[----:B------:R-:W-:Y:S05]  /*4f40*/  @!P4 BRA `(.L_x_143) ;  /* 0x00000000000cc947 */ /* 0x000fea0003800000 */
[----:B0-----:R-:W-:-:S04]  /*4f50*/  IADD3 R24, P1, R22, UR10, RZ ;  /* 0x0000000a16187c10 */ /* 0x001fc8000ff3e0ff */
[----:B------:R-:W-:-:S05]  /*4f60*/  IADD3.X R25, R23, UR11, RZ, P1, !PT ;  /* 0x0000000b17197c10 */ /* 0x000fca0008ffe4ff */
[----:B------:R4:W5:Y:S04]  /*4f70*/  LDG.E.LTC128B R100, desc[UR18][R24.64] ;  /* 0x0000001218647981 */ /* 0x000968000c1e1920 */
.L_x_143:
[----:B------:R-:W-:Y:S05]  /*4f80*/  BSYNC B1 ;  /* 0x0000000000017941 */ /* 0x000fea0003800000 */
.L_x_142:
[----:B-----5:R-:W-:Y:S01]  /*4f90*/  FMUL R5, R100, R13 ;  /* 0x0000000d64057220 */ /* 0x020fe20000400000 */
[----:B------:R-:W-:Y:S01]  /*4fa0*/  IMAD.X R27, R29, 0x1, R4, P5 ;  /* 0x000000011d1b7824 */ /* 0x000fe200028e0604 */
[----:B------:R-:W-:Y:S01]  /*4fb0*/  ISETP.GT.AND P1, PT, R98, RZ, P2 ;  /* 0x000000ff6200720c */ /* 0x000fe20001724270 */
[----:B------:R-:W-:Y:S01]  /*4fc0*/  BSSY B1, `(.L_x_144) ;  /* 0x0000008000017945 */ /* 0x000fe20003800000 */
[----:B------:R-:W-:Y:S01]  /*4fd0*/  FFMA R5, R84, R12, R5 ;  /* 0x0000000c54057223 */ /* 0x000fe20000000005 */
[----:B0---4-:R-:W-:Y:S02]  /*4fe0*/  IADD3 R24, P6, R36, UR10, RZ ;  /* 0x0000000a24187c10 */ /* 0x011fe4000ffde0ff */
[----:B------:R-:W-:Y:S02]  /*4ff0*/  IADD3 R30, P5, R20, R6, RZ ;  /* 0x00000006141e7210 */ /* 0x000fe40007fbe0ff */
[----:B------:R0:W-:Y:S01]  /*5000*/  @P4 STG.E desc[UR18][R26.64], R5 ;  /* 0x000000051a004986 */ /* 0x0001e2000c101912 */
[----:B------:R-:W-:-:S05]  /*5010*/  IADD3.X R25, R37, UR11, RZ, P6, !PT ;  /* 0x0000000b25197c10 */ /* 0x000fca000b7fe4ff */
[----:B------:R-:W-:Y:S05]  /*5020*/  @!P1 BRA `(.L_x_145) ;  /* 0x0000000000049947 */ /* 0x000fea0003800000 */
[----:B------:R4:W5:Y:S02]  /*5030*/  LDG.E.LTC128B R100, desc[UR18][R24.64] ;  /* 0x0000001218647981 */ /* 0x000964000c1e1920 */
.L_x_145:
[----:B------:R-:W-:Y:S05]  /*5040*/  BSYNC B1 ;  /* 0x0000000000017941 */ /* 0x000fea0003800000 */
.L_x_144:
[----:B-----5:R-:W-:Y:S01]  /*5050*/  FMUL R6, R100, R13 ;  /* 0x0000000d64067220 */ /* 0x020fe20000400000 */
[----:B------:R-:W-:Y:S01]  /*5060*/  IMAD.X R31, R21, 0x1, R4, P5 ;  /* 0x00000001151f7824 */ /* 0x000fe200028e0604 */
[----:B------:R-:W-:Y:S01]  /*5070*/  ISETP.GT.AND P0, PT, R98, 0x8, P0 ;  /* 0x000000086200780c */ /* 0x000fe20000704270 */
[----:B------:R-:W-:Y:S01]  /*5080*/  BSSY B1, `(.L_x_146) ;  /* 0x0000008000017945 */ /* 0x000fe20003800000 */
[----:B------:R-:W-:Y:S01]  /*5090*/  FFMA R85, R85, R12, R6 ;  /* 0x0000000c55557223 */ /* 0x000fe20000000006 */
[----:B------:R-:W-:Y:S02]  /*50a0*/  IADD3 R4, P4, R22, UR8, RZ ;  /* 0x0000000816047c10 */ /* 0x000fe4000ff9e0ff */
[----:B----4-:R-:W-:Y:S02]  /*50b0*/  IADD3 R24, P5, R28, R19, RZ ;  /* 0x000000131c187210 */ /* 0x010fe40007fbe0ff */
[----:B------:R4:W-:Y:S01]  /*50c0*/  @P1 STG.E desc[UR18][R30.64], R85 ;  /* 0x000000551e001986 */ /* 0x0009e2000c101912 */
[----:B0-----:R-:W-:-:S05]  /*50d0*/  IADD3.X R5, R23, UR9, RZ, P4, !PT ;  /* 0x0000000917057c10 */ /* 0x001fca000a7fe4ff */
[----:B------:R-:W-:Y:S05]  /*50e0*/  @!P0 BRA `(.L_x_147) ;  /* 0x0000000000048947 */ /* 0x000fea0003800000 */
[----:B------:R0:W5:Y:S02]  /*50f0*/  LDG.E.LTC128B R100, desc[UR18][R4.64] ;  /* 0x0000001204647981 */ /* 0x000164000c1e1920 */
.L_x_147:
[----:B------:R-:W-:Y:S05]  /*5100*/  BSYNC B1 ;  /* 0x0000000000017941 */ /* 0x000fea0003800000 */
.L_x_146:
[----:B------:R-:W-:Y:S01]  /*5110*/  ISETP.GT.AND P2, PT, R98, 0x8, P2 ;  /* 0x000000086200780c */ /* 0x000fe20001744270 */
[----:B0----5:R-:W-:Y:S01]  /*5120*/  FMUL R5, R100, R13 ;  /* 0x0000000d64057220 */ /* 0x021fe20000400000 */
[----:B------:R-:W-:Y:S01]  /*5130*/  IMAD.X R25, R29, 0x1, R18, P5 ;  /* 0x000000011d197824 */ /* 0x000fe200028e0612 */
[----:B------:R-:W-:Y:S02]  /*5140*/  BSSY B1, `(.L_x_148) ;  /* 0x0000007000017945 */ /* 0x000fe40003800000 */
[----:B-1----:R-:W-:-:S05]  /*5150*/  FFMA R23, R86, R12, R5 ;  /* 0x0000000c56177223 */ /* 0x002fca0000000005 */
[----:B------:R0:W-:Y:S01]  /*5160*/  @P0 STG.E desc[UR18][R24.64], R23 ;  /* 0x0000001718000986 */ /* 0x0001e2000c101912 */
[----:B------:R-:W-:-:S04]  /*5170*/  IADD3 R4, P0, R36, UR8, RZ ;  /* 0x0000000824047c10 */ /* 0x000fc8000ff1e0ff */
[----:B------:R-:W-:Y:S01]  /*5180*/  IADD3.X R5, R37, UR9, RZ, P0, !PT ;  /* 0x0000000925057c10 */ /* 0x000fe200087fe4ff */
[----:B------:R-:W-:Y:S08]  /*5190*/  @!P2 BRA `(.L_x_149) ;  /* 0x000000000004a947 */ /* 0x000ff00003800000 */
[----:B------:R1:W5:Y:S02]  /*51a0*/  LDG.E.LTC128B R100, desc[UR18][R4.64] ;  /* 0x0000001204647981 */ /* 0x000364000c1e1920 */
.L_x_149:
[----:B------:R-:W-:Y:S05]  /*51b0*/  BSYNC B1 ;  /* 0x0000000000017941 */ /* 0x000fea0003800000 */
.L_x_148:
[----:B------:R-:W-:Y:S05]  /*51c0*/  @!P2 BRA `(.L_x_150) ;  /* 0x000000140094a947 */ /* 0x000fea0003800000 */
[----:B-1----:R-:W-:Y:S01]  /*51d0*/  IADD3 R4, P0, R20, R19, RZ ;  /* 0x0000001314047210 */ /* 0x002fe20007f1e0ff */
[----:B-----5:R-:W-:-:S04]  /*51e0*/  FMUL R100, R100, R13 ;  /* 0x0000000d64647220 */ /* 0x020fc80000400000 */
[----:B------:R-:W-:Y:S02]  /*51f0*/  IMAD.X R5, R21, 0x1, R18, P0 ;  /* 0x0000000115057824 */ /* 0x000fe400000e0612 */
[----:B------:R-:W-:-:S05]  /*5200*/  FFMA R87, R87, R12, R100 ;  /* 0x0000000c57577223 */ /* 0x000fca0000000064 */
[----:B------:R1:W-:Y:S01]  /*5210*/  STG.E desc[UR18][R4.64], R87 ;  /* 0x0000005704007986 */ /* 0x0003e2000c101912 */
[----:B------:R-:W-:Y:S05]  /*5220*/  BRA `(.L_x_150) ;  /* 0x00000014007c7947 */ /* 0x000fea0003800000 */
.L_x_27:
[----:B------:R-:W-:Y:S01]  /*5230*/  ULDC.64 UR8, c[0x0][0x6c0] ;  /* 0x0001b00000087ab9 */ /* 0x000fe20000000a00 */
[----:B------:R-:W-:Y:S01]  /*5240*/  ISETP.GT.AND P2, PT, R5, 0x1, PT ;  /* 0x000000010500780c */ /* 0x000fe20003f44270 */
[-C--:B------:R-:W-:Y:S01]  /*5250*/  FMUL R19, R24, R12.reuse ;  /* 0x0000000c18137220 */ /* 0x080fe20000400000 */
[----:B------:R-:W-:Y:S01]  /*5260*/  LEA R20, P0, R100, UR8, 0x2 ;  /* 0x0000000864147c11 */ /* 0x000fe2000f8010ff */
[----:B------:R-:W-:Y:S01]  /*5270*/  IMAD.SHL.U32 R6, R104, 0x20, RZ ;  /* 0x0000002068067824 */ /* 0x000fe200078e00ff */
[----:B------:R-:W-:Y:S01]  /*5280*/  ISETP.GT.AND P4, PT, R98, RZ, P2 ;  /* 0x000000ff6200720c */ /* 0x000fe20001784270 */
[-C--:B------:R-:W-:Y:S01]  /*5290*/  FMUL R91, R26, R12.reuse ;  /* 0x0000000c1a5b7220 */ /* 0x080fe20000400000 */
[----:B------:R-:W-:Y:S01]  /*52a0*/  LEA.HI.X R21, R100, UR9, R89, 0x2, P0 ;  /* 0x0000000964157c11 */ /* 0x000fe200080f1459 */
[-C--:B------:R-:W-:Y:S01]  /*52b0*/  FMUL R89, R25, R12.reuse ;  /* 0x0000000c19597220 */ /* 0x080fe20000400000 */
[----:B------:R-:W-:Y:S01]  /*52c0*/  ISETP.GT.AND P1, PT, R98, 0x8, P1 ;  /* 0x000000086200780c */ /* 0x000fe20000f24270 */
[----:B------:R-:W-:Y:S01]  /*52d0*/  FMUL R93, R27, R12 ;  /* 0x0000000c1b5d7220 */ /* 0x000fe20000400000 */
[----:B------:R-:W-:Y:S01]  /*52e0*/  ISETP.GT.AND P0, PT, R5, 0x8, PT ;  /* 0x000000080500780c */ /* 0x000fe20003f04270 */
[----:B------:R0:W-:Y:S01]  /*52f0*/  @P5 STG.E desc[UR18][R20.64], R19 ;  /* 0x0000001314005986 */ /* 0x0001e2000c101912 */
[----:B------:R-:W-:Y:S01]  /*5300*/  LEA R22, P5, R104, R20, 0x2 ;  /* 0x0000001468167211 */ /* 0x000fe200078a10ff */
[-C--:B------:R-:W-:Y:S01]  /*5310*/  FMUL R95, R28, R12.reuse ;  /* 0x0000000c1c5f7220 */ /* 0x080fe20000400000 */
[----:B------:R-:W-:Y:S01]  /*5320*/  ISETP.GT.AND P2, PT, R98, 0x8, P2 ;  /* 0x000000086200780c */ /* 0x000fe20001744270 */
[-C--:B------:R-:W-:Y:S01]  /*5330*/  FMUL R33, R33, R12.reuse ;  /* 0x0000000c21217220 */ /* 0x080fe20000400000 */
[C-C-:B------:R-:W-:Y:S01]  /*5340*/  LEA.HI.X R23, R104.reuse, R21, R105.reuse, 0x2, P5 ;  /* 0x0000001568177211 */ /* 0x140fe200028f1469 */
[-C--:B------:R-:W-:Y:S01]  /*5350*/  FMUL R35, R35, R12.reuse ;  /* 0x0000000c23237220 */ /* 0x080fe20000400000 */
[----:B------:R-:W-:Y:S01]  /*5360*/  SHF.L.U64.HI R4, R104, 0x5, R105 ;  /* 0x0000000568047819 */ /* 0x000fe20000010269 */
[----:B------:R-:W-:Y:S01]  /*5370*/  FMUL R37, R37, R12 ;  /* 0x0000000c25257220 */ /* 0x000fe20000400000 */
[----:B------:R-:W-:Y:S01]  /*5380*/  ISETP.GT.AND P5, PT, R98, RZ, P0 ;  /* 0x000000ff6200720c */ /* 0x000fe200007a4270 */
[----:B------:R1:W-:Y:S01]  /*5390*/  @P4 STG.E desc[UR18][R22.64], R89 ;  /* 0x0000005916004986 */ /* 0x0003e2000c101912 */
[C---:B------:R-:W-:Y:S01]  /*53a0*/  IADD3 R24, P4, R6.reuse, R20, RZ ;  /* 0x0000001406187210 */ /* 0x040fe20007f9e0ff */
[----:B------:R-:W-:Y:S01]  /*53b0*/  FMUL R39, R39, R12 ;  /* 0x0000000c27277220 */ /* 0x000fe20000400000 */
[----:B------:R-:W-:Y:S01]  /*53c0*/  IADD3 R26, P6, R6, R22, RZ ;  /* 0x00000016061a7210 */ /* 0x000fe20007fde0ff */
[----:B------:R2:W-:Y:S01]  /*53d0*/  @P1 STG.E desc[UR18][R20.64+0x20], R91 ;  /* 0x0000205b14001986 */ /* 0x0005e2000c101912 */
[----:B------:R-:W-:Y:S01]  /*53e0*/  ISETP.GT.AND P1, PT, R5, 0x9, PT ;  /* 0x000000090500780c */ /* 0x000fe20003f24270 */
[----:B------:R-:W-:Y:S01]  /*53f0*/  IMAD.X R25, R4, 0x1, R21, P4 ;  /* 0x0000000104197824 */ /* 0x000fe200020e0615 */
[C---:B------:R-:W-:Y:S01]  /*5400*/  ISETP.GT.AND P0, PT, R98.reuse, 0x8, P0 ;  /* 0x000000086200780c */ /* 0x040fe20000704270 */
[----:B------:R3:W-:Y:S01]  /*5410*/  @P2 STG.E desc[UR18][R22.64+0x20], R93 ;  /* 0x0000205d16002986 */ /* 0x0007e2000c101912 */
[----:B------:R-:W-:Y:S01]  /*5420*/  ISETP.GT.AND P4, PT, R98, RZ, P1 ;  /* 0x000000ff6200720c */ /* 0x000fe20000f84270 */
[----:B------:R-:W-:Y:S01]  /*5430*/  IMAD.X R27, R4, 0x1, R23, P6 ;  /* 0x00000001041b7824 */ /* 0x000fe200030e0617 */
[----:B0-----:R-:W-:Y:S01]  /*5440*/  IADD3 R19, P2, R6, 0x20, RZ ;  /* 0x0000002006137810 */ /* 0x001fe20007f5e0ff */
[----:B------:R0:W-:Y:S01]  /*5450*/  @P5 STG.E desc[UR18][R24.64], R95 ;  /* 0x0000005f18005986 */ /* 0x0001e2000c101912 */
[-C--:B-1----:R-:W-:Y:S01]  /*5460*/  FMUL R89, R29, R12.reuse ;  /* 0x0000000c1d597220 */ /* 0x082fe20000400000 */
[----:B------:R-:W-:Y:S01]  /*5470*/  ISETP.GT.AND P1, PT, R98, 0x8, P1 ;  /* 0x000000086200780c */ /* 0x000fe20000f24270 */
[----:B------:R-:W-:Y:S01]  /*5480*/  FMUL R41, R41, R12 ;  /* 0x0000000c29297220 */ /* 0x000fe20000400000 */
[----:B--2---:R-:W-:Y:S01]  /*5490*/  IADD3 R20, P5, R19, R20, RZ ;  /* 0x0000001413147210 */ /* 0x004fe20007fbe0ff */
[----:B------:R-:W-:-:S02]  /*54a0*/  IMAD.X R18, RZ, RZ, R4, P2 ;  /* 0x000000ffff127224 */ /* 0x000fc400010e0604 */
[-C--:B------:R-:W-:Y:S01]  /*54b0*/  FMUL R91, R30, R12.reuse ;  /* 0x0000000c1e5b7220 */ /* 0x080fe20000400000 */
[----:B------:R-:W-:Y:S01]  /*54c0*/  ISETP.GT.AND P2, PT, R5, 0x10, PT ;  /* 0x000000100500780c */ /* 0x000fe20003f44270 */
[----:B---3--:R-:W-:Y:S01]  /*54d0*/  FMUL R93, R31, R12 ;  /* 0x0000000c1f5d7220 */ /* 0x008fe20000400000 */
[----:B------:R-:W-:Y:S01]  /*54e0*/  IMAD.X R21, R18, 0x1, R21, P5 ;  /* 0x0000000112157824 */ /* 0x000fe200028e0615 */
[----:B------:R1:W-:Y:S01]  /*54f0*/  @P4 STG.E desc[UR18][R26.64], R89 ;  /* 0x000000591a004986 */ /* 0x0003e2000c101912 */
[----:B------:R-:W-:Y:S01]  /*5500*/  IADD3 R22, P4, R19, R22, RZ ;  /* 0x0000001613167210 */ /* 0x000fe20007f9e0ff */
[----:B0-----:R-:W-:Y:S01]  /*5510*/  FMUL R95, R32, R12 ;  /* 0x0000000c205f7220 */ /* 0x001fe20000400000 */
[----:B------:R-:W-:Y:S01]  /*5520*/  ISETP.GT.AND P5, PT, R98, RZ, P2 ;  /* 0x000000ff6200720c */ /* 0x000fe200017a4270 */
[----:B------:R0:W-:Y:S01]  /*5530*/  @P0 STG.E desc[UR18][R20.64], R91 ;  /* 0x0000005b14000986 */ /* 0x0001e2000c101912 */
[----:B------:R-:W-:Y:S01]  /*5540*/  ISETP.GT.AND P0, PT, R5, 0x11, PT ;  /* 0x000000110500780c */ /* 0x000fe20003f04270 */
[----:B------:R-:W-:Y:S01]  /*5550*/  IMAD.X R23, R18, 0x1, R23, P4 ;  /* 0x0000000112177824 */ /* 0x000fe200020e0617 */
[----:B------:R-:W-:Y:S01]  /*5560*/  IADD3 R28, P6, R6, R24, RZ ;  /* 0x00000018061c7210 */ /* 0x000fe20007fde0ff */
[-C--:B------:R-:W-:Y:S01]  /*5570*/  FMUL R43, R43, R12.reuse ;  /* 0x0000000c2b2b7220 */ /* 0x080fe20000400000 */
[----:B------:R-:W-:Y:S01]  /*5580*/  ISETP.GT.AND P4, PT, R98, RZ, P0 ;  /* 0x000000ff6200720c */ /* 0x000fe20000784270 */
[-C--:B------:R-:W-:Y:S01]  /*5590*/  FMUL R45, R45, R12.reuse ;  /* 0x0000000c2d2d7220 */ /* 0x080fe20000400000 */
[----:B------:R2:W-:Y:S01]  /*55a0*/  @P1 STG.E desc[UR18][R22.64], R93 ;  /* 0x0000005d16001986 */ /* 0x0005e2000c101912 */
[----:B------:R-:W-:Y:S01]  /*55b0*/  IMAD.X R29, R4, 0x1, R25, P6 ;  /* 0x00000001041d7824 */ /* 0x000fe200030e0619 */
[----:B------:R-:W-:Y:S01]  /*55c0*/  ISETP.GT.AND P1, PT, R98, 0x8, P2 ;  /* 0x000000086200780c */ /* 0x000fe20001724270 */
[----:B-1----:R-:W-:Y:S01]  /*55d0*/  FMUL R89, R34, R12 ;  /* 0x0000000c22597220 */ /* 0x002fe20000400000 */
[----:B------:R-:W-:Y:S01]  /*55e0*/  IADD3 R30, P2, R6, R26, RZ ;  /* 0x0000001a061e7210 */ /* 0x000fe20007f5e0ff */
[----:B0-----:R-:W-:Y:S01]  /*55f0*/  FMUL R91, R36, R12 ;  /* 0x0000000c245b7220 */ /* 0x001fe20000400000 */
[----:B------:R-:W-:Y:S01]  /*5600*/  @P5 STG.E desc[UR18][R28.64], R95 ;  /* 0x0000005f1c005986 */ /* 0x000fe2000c101912 */
[----:B------:R-:W-:Y:S01]  /*5610*/  IADD3 R20, P5, R19, R24, RZ ;  /* 0x0000001813147210 */ /* 0x000fe20007fbe0ff */
[-C--:B------:R-:W-:Y:S01]  /*5620*/  FMUL R47, R47, R12.reuse ;  /* 0x0000000c2f2f7220 */ /* 0x080fe20000400000 */
[----:B------:R-:W-:Y:S01]  /*5630*/  IMAD.X R31, R4, 0x1, R27, P2 ;  /* 0x00000001041f7824 */ /* 0x000fe200010e061b */
[----:B------:R-:W-:Y:S01]  /*5640*/  ISETP.GT.AND P0, PT, R98, 0x8, P0 ;  /* 0x000000086200780c */ /* 0x000fe20000704270 */
[----:B------:R-:W-:Y:S01]  /*5650*/  FMUL R49, R49, R12 ;  /* 0x0000000c31317220 */ /* 0x000fe20000400000 */
[----:B------:R-:W-:Y:S01]  /*5660*/  ISETP.GT.AND P2, PT, R5, 0x18, PT ;  /* 0x000000180500780c */ /* 0x000fe20003f44270 */
[----:B------:R-:W-:Y:S01]  /*5670*/  IMAD.X R21, R18, 0x1, R25, P5 ;  /* 0x0000000112157824 */ /* 0x000fe200028e0619 */
[----:B------:R0:W-:Y:S01]  /*5680*/  @P4 STG.E desc[UR18][R30.64], R33 ;  /* 0x000000211e004986 */ /* 0x0001e2000c101912 */
[----:B--2---:R-:W-:Y:S01]  /*5690*/  IADD3 R22, P4, R19, R26, RZ ;  /* 0x0000001a13167210 */ /* 0x004fe20007f9e0ff */
[----:B------:R-:W-:Y:S01]  /*56a0*/  FMUL R51, R51, R12 ;  /* 0x0000000c33337220 */ /* 0x000fe20000400000 */
        /* <DEDUP_REMOVED lines=11> */
[----:B0-----:R-:W-:Y:S01]  /*5760*/  FMUL R33, R38, R12 ;  /* 0x0000000c26217220 */ /* 0x001fe20000400000 */
[----:B------:R-:W-:Y:S01]  /*5770*/  IADD3 R26, P2, R6, R30, RZ ;  /* 0x0000001e061a7210 */ /* 0x000fe20007f5e0ff */
[----:B------:R-:W-:Y:S01]  /*5780*/  FMUL R57, R57, R12 ;  /* 0x0000000c39397220 */ /* 0x000fe20000400000 */
[----:B------:R-:W-:Y:S01]  /*5790*/  @P5 STG.E desc[UR18][R24.64], R91 ;  /* 0x0000005b18005986 */ /* 0x000fe2000c101912 */
[----:B-1----:R-:W-:Y:S01]  /*57a0*/  IADD3 R20, P5, R19, R28, RZ ;  /* 0x0000001c13147210 */ /* 0x002fe20007fbe0ff */
[-C--:B------:R-:W-:Y:S01]  /*57b0*/  FMUL R59, R59, R12.reuse ;  /* 0x0000000c3b3b7220 */ /* 0x080fe20000400000 */
[----:B------:R-:W-:Y:S01]  /*57c0*/  IMAD.X R27, R4, 0x1, R31, P2 ;  /* 0x00000001041b7824 */ /* 0x000fe200010e061f */
[----:B------:R-:W-:Y:S01]  /*57d0*/  ISETP.GT.AND P1, PT, R98, 0x8, P1 ;  /* 0x000000086200780c */ /* 0x000fe20000f24270 */
[----:B------:R-:W-:Y:S01]  /*57e0*/  FMUL R61, R61, R12 ;  /* 0x0000000c3d3d7220 */ /* 0x000fe20000400000 */
[----:B------:R-:W-:Y:S01]  /*57f0*/  ISETP.GT.AND P2, PT, R5, 0x20, PT ;  /* 0x000000200500780c */ /* 0x000fe20003f44270 */
[----:B------:R-:W-:Y:S01]  /*5800*/  IMAD.X R21, R18, 0x1, R29, P5 ;  /* 0x0000000112157824 */ /* 0x000fe200028e061d */
[----:B------:R-:W-:Y:S01]  /*5810*/  @P4 STG.E desc[UR18][R26.64], R37 ;  /* 0x000000251a004986 */ /* 0x000fe2000c101912 */
        /* <DEDUP_REMOVED lines=13> */
[----:B------:R-:W-:Y:S01]  /*58f0*/  FMUL R67, R67, R12 ;  /* 0x0000000c43437220 */ /* 0x000fe20000400000 */
[----:B------:R-:W-:Y:S01]  /*5900*/  IADD3 R30, P2, R6, R26, RZ ;  /* 0x0000001a061e7210 */ /* 0x000fe20007f5e0ff */
[----:B0-----:R-:W-:Y:S01]  /*5910*/  FMUL R33, R42, R12 ;  /* 0x0000000c2a217220 */ /* 0x001fe20000400000 */
[----:B------:R0:W-:Y:S01]  /*5920*/  @P5 STG.E desc[UR18][R28.64], R35 ;  /* 0x000000231c005986 */ /* 0x0001e2000c101912 */
[----:B------:R-:W-:Y:S01]  /*5930*/  IADD3 R20, P5, R19, R24, RZ ;  /* 0x0000001813147210 */ /* 0x000fe20007fbe0ff */
[-C--:B------:R-:W-:Y:S01]  /*5940*/  FMUL R69, R69, R12.reuse ;  /* 0x0000000c45457220 */ /* 0x080fe20000400000 */
[----:B------:R-:W-:Y:S01]  /*5950*/  IMAD.X R31, R4, 0x1, R27, P2 ;  /* 0x00000001041f7824 */ /* 0x000fe200010e061b */
[----:B------:R-:W-:Y:S01]  /*5960*/  ISETP.GT.AND P0, PT, R98, 0x8, P0 ;  /* 0x000000086200780c */ /* 0x000fe20000704270 */
[----:B------:R-:W-:Y:S01]  /*5970*/  FMUL R71, R71, R12 ;  /* 0x0000000c47477220 */ /* 0x000fe20000400000 */
[----:B------:R-:W-:Y:S01]  /*5980*/  ISETP.GT.AND P2, PT, R5, 0x28, PT ;  /* 0x000000280500780c */ /* 0x000fe20003f44270 */
[----:B------:R-:W-:Y:S01]  /*5990*/  IMAD.X R21, R18, 0x1, R25, P5 ;  /* 0x0000000112157824 */ /* 0x000fe200028e0619 */
[----:B------:R-:W-:Y:S01]  /*59a0*/  @P4 STG.E desc[UR18][R30.64], R41 ;  /* 0x000000291e004986 */ /* 0x000fe2000c101912 */
[----:B-1----:R-:W-:Y:S01]  /*59b0*/  IADD3 R22, P4, R19, R26, RZ ;  /* 0x0000001a13167210 */ /* 0x002fe20007f9e0ff */
[----:B------:R-:W-:Y:S01]  /*59c0*/  FMUL R73, R73, R12 ;  /* 0x0000000c49497220 */ /* 0x000fe20000400000 */
[----:B------:R-:W-:Y:S01]  /*59d0*/  ISETP.GT.AND P5, PT, R98, RZ, P2 ;  /* 0x000000ff6200720c */ /* 0x000fe200017a4270 */
[----:B------:R1:W-:Y:S01]  /*59e0*/  @P1 STG.E desc[UR18][R20.64], R33 ;  /* 0x0000002114001986 */ /* 0x0003e2000c101912 */
[----:B------:R-:W-:Y:S01]  /*59f0*/  ISETP.GT.AND P1, PT, R5, 0x29, PT ;  /* 0x000000290500780c */ /* 0x000fe20003f24270 */
[----:B------:R-:W-:Y:S01]  /*5a00*/  IMAD.X R23, R18, 0x1, R27, P4 ;  /* 0x0000000112177824 */ /* 0x000fe200020e061b */
[----:B------:R-:W-:Y:S01]  /*5a10*/  IADD3 R24, P6, R6, R28, RZ ;  /* 0x0000001c06187210 */ /* 0x000fe20007fde0ff */
[-C--:B0-----:R-:W-:Y:S01]  /*5a20*/  FMUL R35, R44, R12.reuse ;  /* 0x0000000c2c237220 */ /* 0x081fe20000400000 */
[----:B------:R-:W-:Y:S01]  /*5a30*/  ISETP.GT.AND P4, PT, R98, RZ, P1 ;  /* 0x000000ff6200720c */ /* 0x000fe20000f84270 */
[-C--:B------:R-:W-:Y:S01]  /*5a40*/  FMUL R75, R75, R12.reuse ;  /* 0x0000000c4b4b7220 */ /* 0x080fe20000400000 */
[----:B------:R0:W-:Y:S01]  /*5a50*/  @P0 STG.E desc[UR18][R22.64], R43 ;  /* 0x0000002b16000986 */ /* 0x0001e2000c101912 */
[----:B------:R-:W-:Y:S01]  /*5a60*/  IMAD.X R25, R4, 0x1, R29, P6 ;  /* 0x0000000104197824 */ /* 0x000fe200030e061d */
[----:B------:R-:W-:Y:S01]  /*5a70*/  ISETP.GT.AND P0, PT, R98, 0x8, P2 ;  /* 0x000000086200780c */ /* 0x000fe20001704270 */
[----:B------:R-:W-:Y:S01]  /*5a80*/  FMUL R77, R77, R12 ;  /* 0x0000000c4d4d7220 */ /* 0x000fe20000400000 */
[----:B------:R-:W-:Y:S01]  /*5a90*/  IADD3 R26, P2, R6, R30, RZ ;  /* 0x0000001e061a7210 */ /* 0x000fe20007f5e0ff */
[----:B-1----:R-:W-:Y:S01]  /*5aa0*/  FMUL R33, R46, R12 ;  /* 0x0000000c2e217220 */ /* 0x002fe20000400000 */
[----:B------:R1:W-:Y:S01]  /*5ab0*/  @P5 STG.E desc[UR18][R24.64], R35 ;  /* 0x0000002318005986 */ /* 0x0003e2000c101912 */
[----:B------:R-:W-:Y:S01]  /*5ac0*/  IADD3 R20, P5, R19, R28, RZ ;  /* 0x0000001c13147210 */ /* 0x000fe20007fbe0ff */
[-C--:B------:R-:W-:Y:S01]  /*5ad0*/  FMUL R79, R79, R12.reuse ;  /* 0x0000000c4f4f7220 */ /* 0x080fe20000400000 */
[----:B------:R-:W-:Y:S01]  /*5ae0*/  IMAD.X R27, R4, 0x1, R31, P2 ;  /* 0x00000001041b7824 */ /* 0x000fe200010e061f */
[----:B------:R-:W-:Y:S01]  /*5af0*/  ISETP.GT.AND P2, PT, R5, 0x30, PT ;  /* 0x000000300500780c */ /* 0x000fe20003f44270 */
[-C--:B------:R-:W-:Y:S01]  /*5b00*/  FMUL R81, R81, R12.reuse ;  /* 0x0000000c51517220 */ /* 0x080fe20000400000 */
[----:B------:R-:W-:Y:S01]  /*5b10*/  ISETP.GT.AND P1, PT, R98, 0x8, P1 ;  /* 0x000000086200780c */ /* 0x000fe20000f24270 */
[----:B------:R-:W-:Y:S01]  /*5b20*/  IMAD.X R21, R18, 0x1, R29, P5 ;  /* 0x0000000112157824 */ /* 0x000fe200028e061d */
[----:B------:R-:W-:Y:S01]  /*5b30*/  @P4 STG.E desc[UR18][R26.64], R45 ;  /* 0x0000002d1a004986 */ /* 0x000fe2000c101912 */
[----:B------:R-:W-:Y:S01]  /*5b40*/  ISETP.GT.AND P5, PT, R98, RZ, P2 ;  /* 0x000000ff6200720c */ /* 0x000fe200017a4270 */
[----:B------:R-:W-:Y:S01]  /*5b50*/  FMUL R83, R83, R12 ;  /* 0x0000000c53537220 */ /* 0x000fe20000400000 */
[----:B0-----:R-:W-:Y:S01]  /*5b60*/  IADD3 R22, P4, R19, R30, RZ ;  /* 0x0000001e13167210 */ /* 0x001fe20007f9e0ff */
[----:B------:R0:W-:Y:S01]  /*5b70*/  @P0 STG.E desc[UR18][R20.64], R33 ;  /* 0x0000002114000986 */ /* 0x0001e2000c101912 */
[----:B------:R-:W-:Y:S01]  /*5b80*/  IADD3 R28, P6, R6, R24, RZ ;  /* 0x00000018061c7210 */ /* 0x000fe20007fde0ff */
[-C--:B-1----:R-:W-:Y:S01]  /*5b90*/  FMUL R35, R48, R12.reuse ;  /* 0x0000000c30237220 */ /* 0x082fe20000400000 */
[----:B------:R-:W-:Y:S01]  /*5ba0*/  ISETP.GT.AND P0, PT, R5, 0x31, PT ;  /* 0x000000310500780c */ /* 0x000fe20003f04270 */
[----:B------:R-:W-:Y:S01]  /*5bb0*/  IMAD.X R23, R18, 0x1, R31, P4 ;  /* 0x0000000112177824 */ /* 0x000fe200020e061f */
[----:B------:R-:W-:Y:S01]  /*5bc0*/  ISETP.GT.AND P2, PT, R98, 0x8, P2 ;  /* 0x000000086200780c */ /* 0x000fe20001744270 */
[----:B------:R-:W-:Y:S01]  /*5bd0*/  IMAD.X R29, R4, 0x1, R25, P6 ;  /* 0x00000001041d7824 */ /* 0x000fe200030e0619 */
[----:B------:R-:W-:Y:S01]  /*5be0*/  ISETP.GT.AND P4, PT, R98, RZ, P0 ;  /* 0x000000ff6200720c */ /* 0x000fe20000784270 */
[----:B------:R-:W-:Y:S01]  /*5bf0*/  FMUL R85, R85, R12 ;  /* 0x0000000c55557220 */ /* 0x000fe20000400000 */
[----:B------:R1:W-:Y:S01]  /*5c00*/  @P1 STG.E desc[UR18][R22.64], R47 ;  /* 0x0000002f16001986 */ /* 0x0003e2000c101912 */
[----:B------:R-:W-:Y:S01]  /*5c10*/  IADD3 R30, P1, R6, R26, RZ ;  /* 0x0000001a061e7210 */ /* 0x000fe20007f3e0ff */
[----:B------:R-:W-:Y:S01]  /*5c20*/  FMUL R87, R87, R12 ;  /* 0x0000000c57577220 */ /* 0x000fe20000400000 */
[----:B------:R-:W-:Y:S01]  /*5c30*/  ISETP.GT.AND P0, PT, R98, 0x8, P0 ;  /* 0x000000086200780c */ /* 0x000fe20000704270 */
[----:B------:R2:W-:Y:S01]  /*5c40*/  @P5 STG.E desc[UR18][R28.64], R35 ;  /* 0x000000231c005986 */ /* 0x0005e2000c101912 */
[----:B0-----:R-:W-:Y:S01]  /*5c50*/  IADD3 R20, P5, R19, R24, RZ ;  /* 0x0000001813147210 */ /* 0x001fe20007fbe0ff */
[----:B------:R-:W-:Y:S01]  /*5c60*/  IMAD.X R31, R4, 0x1, R27, P1 ;  /* 0x00000001041f7824 */ /* 0x000fe200008e061b */
[----:B------:R-:W-:Y:S01]  /*5c70*/  ISETP.GT.AND P1, PT, R5, 0x38, PT ;  /* 0x000000380500780c */ /* 0x000fe20003f24270 */
[----:B------:R-:W-:Y:S01]  /*5c80*/  FMUL R33, R50, R12 ;  /* 0x0000000c32217220 */ /* 0x000fe20000400000 */
[----:B------:R-:W-:Y:S01]  /*5c90*/  IADD3 R24, P6, R6, R28, RZ ;  /* 0x0000001c06187210 */ /* 0x000fe20007fde0ff */
[----:B------:R-:W-:Y:S01]  /*5ca0*/  IMAD.X R21, R18, 0x1, R25, P5 ;  /* 0x0000000112157824 */ /* 0x000fe200028e0619 */
[----:B------:R-:W-:Y:S01]  /*5cb0*/  @P4 STG.E desc[UR18][R30.64], R49 ;  /* 0x000000311e004986 */ /* 0x000fe2000c101912 */
[----:B-1----:R-:W-:-:S02]  /*5cc0*/  IADD3 R22, P5, R19, R26, RZ ;  /* 0x0000001a13167210 */ /* 0x002fc40007fbe0ff */
[----:B------:R-:W-:Y:S01]  /*5cd0*/  ISETP.GT.AND P4, PT, R98, RZ, P1 ;  /* 0x000000ff6200720c */ /* 0x000fe20000f84270 */
[----:B------:R0:W-:Y:S01]  /*5ce0*/  @P2 STG.E desc[UR18][R20.64], R33 ;  /* 0x0000002114002986 */ /* 0x0001e2000c101912 */
[----:B------:R-:W-:Y:S01]  /*5cf0*/  ISETP.GT.AND P2, PT, R5, 0x39, PT ;  /* 0x000000390500780c */ /* 0x000fe20003f44270 */
[----:B------:R-:W-:Y:S02]  /*5d00*/  IMAD.X R23, R18, 0x1, R27, P5 ;  /* 0x0000000112177824 */ /* 0x000fe400028e061b */
[----:B--2---:R-:W-:Y:S01]  /*5d10*/  FMUL R35, R52, R12 ;  /* 0x0000000c34237220 */ /* 0x004fe20000400000 */
[----:B------:R-:W-:Y:S01]  /*5d20*/  IMAD.X R25, R4, 0x1, R29, P6 ;  /* 0x0000000104197824 */ /* 0x000fe200030e061d */
[----:B------:R-:W-:Y:S01]  /*5d30*/  ISETP.GT.AND P5, PT, R98, RZ, P2 ;  /* 0x000000ff6200720c */ /* 0x000fe200017a4270 */
[----:B------:R1:W-:Y:S01]  /*5d40*/  @P0 STG.E desc[UR18][R22.64], R51 ;  /* 0x0000003316000986 */ /* 0x0003e2000c101912 */
[----:B------:R-:W-:Y:S02]  /*5d50*/  IADD3 R26, P0, R6, R30, RZ ;  /* 0x0000001e061a7210 */ /* 0x000fe40007f1e0ff */
[----:B------:R-:W-:-:S02]  /*5d60*/  ISETP.GT.AND P1, PT, R98, 0x8, P1 ;  /* 0x000000086200780c */ /* 0x000fc40000f24270 */
[----:B------:R2:W-:Y:S01]  /*5d70*/  @P4 STG.E desc[UR18][R24.64], R35 ;  /* 0x0000002318004986 */ /* 0x0005e2000c101912 */
[----:B0-----:R-:W-:Y:S01]  /*5d80*/  IADD3 R20, P4, R19, R28, RZ ;  /* 0x0000001c13147210 */ /* 0x001fe20007f9e0ff */
[----:B------:R-:W-:Y:S01]  /*5d90*/  IMAD.X R27, R4, 0x1, R31, P0 ;  /* 0x00000001041b7824 */ /* 0x000fe200000e061f */
[----:B------:R-:W-:Y:S01]  /*5da0*/  ISETP.GT.AND P0, PT, R5, 0x40, PT ;  /* 0x000000400500780c */ /* 0x000fe20003f04270 */
[----:B------:R-:W-:Y:S01]  /*5db0*/  FMUL R33, R54, R12 ;  /* 0x0000000c36217220 */ /* 0x000fe20000400000 */
[----:B------:R-:W-:Y:S01]  /*5dc0*/  ISETP.GT.AND P2, PT, R98, 0x8, P2 ;  /* 0x000000086200780c */ /* 0x000fe20001744270 */
[----:B------:R-:W-:Y:S01]  /*5dd0*/  IMAD.X R21, R18, 0x1, R29, P4 ;  /* 0x0000000112157824 */ /* 0x000fe200020e061d */
[----:B------:R-:W-:Y:S01]  /*5de0*/  @P5 STG.E desc[UR18][R26.64], R53 ;  /* 0x000000351a005986 */ /* 0x000fe2000c101912 */
[----:B-1----:R-:W-:Y:S02]  /*5df0*/  IADD3 R22, P5, R19, R30, RZ ;  /* 0x0000001e13167210 */ /* 0x002fe40007fbe0ff */
[----:B------:R-:W-:Y:S01]  /*5e00*/  ISETP.GT.AND P4, PT, R98, RZ, P0 ;  /* 0x000000ff6200720c */ /* 0x000fe20000784270 */
[----:B------:R0:W-:Y:S01]  /*5e10*/  @P1 STG.E desc[UR18][R20.64], R33 ;  /* 0x0000002114001986 */ /* 0x0001e2000c101912 */
[----:B------:R-:W-:Y:S01]  /*5e20*/  ISETP.GT.AND P1, PT, R5, 0x41, PT ;  /* 0x000000410500780c */ /* 0x000fe20003f24270 */
[----:B------:R-:W-:Y:S01]  /*5e30*/  IMAD.X R23, R18, 0x1, R31, P5 ;  /* 0x0000000112177824 */ /* 0x000fe200028e061f */
[----:B------:R-:W-:Y:S01]  /*5e40*/  IADD3 R28, P6, R6, R24, RZ ;  /* 0x00000018061c7210 */ /* 0x000fe20007fde0ff */
[----:B--2---:R-:W-:Y:S01]  /*5e50*/  FMUL R35, R56, R12 ;  /* 0x0000000c38237220 */ /* 0x004fe20000400000 */
[----:B------:R-:W-:-:S02]  /*5e60*/  ISETP.GT.AND P5, PT, R98, RZ, P1 ;  /* 0x000000ff6200720c */ /* 0x000fc40000fa4270 */
[----:B------:R1:W-:Y:S01]  /*5e70*/  @P2 STG.E desc[UR18][R22.64], R55 ;  /* 0x0000003716002986 */ /* 0x0003e2000c101912 */
[----:B------:R-:W-:Y:S01]  /*5e80*/  IMAD.X R29, R4, 0x1, R25, P6 ;  /* 0x00000001041d7824 */ /* 0x000fe200030e0619 */
[----:B------:R-:W-:Y:S02]  /*5e90*/  IADD3 R30, P2, R6, R26, RZ ;  /* 0x0000001a061e7210 */ /* 0x000fe40007f5e0ff */
[----:B------:R-:W-:Y:S01]  /*5ea0*/  ISETP.GT.AND P0, PT, R98, 0x8, P0 ;  /* 0x000000086200780c */ /* 0x000fe20000704270 */
[----:B0-----:R-:W-:Y:S01]  /*5eb0*/  FMUL R33, R58, R12 ;  /* 0x0000000c3a217220 */ /* 0x001fe20000400000 */
[----:B------:R0:W-:Y:S01]  /*5ec0*/  @P4 STG.E desc[UR18][R28.64], R35 ;  /* 0x000000231c004986 */ /* 0x0001e2000c101912 */
[----:B------:R-:W-:Y:S01]  /*5ed0*/  IADD3 R20, P4, R19, R24, RZ ;  /* 0x0000001813147210 */ /* 0x000fe20007f9e0ff */
[----:B------:R-:W-:Y:S01]  /*5ee0*/  IMAD.X R31, R4, 0x1, R27, P2 ;  /* 0x00000001041f7824 */ /* 0x000fe200010e061b */
[----:B------:R-:W-:Y:S02]  /*5ef0*/  ISETP.GT.AND P2, PT, R5, 0x48, PT ;  /* 0x000000480500780c */ /* 0x000fe40003f44270 */
[----:B------:R-:W-:Y:S01]  /*5f00*/  ISETP.GT.AND P1, PT, R98, 0x8, P1 ;  /* 0x000000086200780c */ /* 0x000fe20000f24270 */
[----:B------:R-:W-:Y:S01]  /*5f10*/  IMAD.X R21, R18, 0x1, R25, P4 ;  /* 0x0000000112157824 */ /* 0x000fe200020e0619 */
[----:B------:R-:W-:Y:S01]  /*5f20*/  @P5 STG.E desc[UR18][R30.64], R57 ;  /* 0x000000391e005986 */ /* 0x000fe2000c101912 */
[----:B-1----:R-:W-:-:S02]  /*5f30*/  IADD3 R22, P5, R19, R26, RZ ;  /* 0x0000001a13167210 */ /* 0x002fc40007fbe0ff */
[----:B------:R-:W-:Y:S01]  /*5f40*/  ISETP.GT.AND P4, PT, R98, RZ, P2 ;  /* 0x000000ff6200720c */ /* 0x000fe20001784270 */
[----:B------:R1:W-:Y:S01]  /*5f50*/  @P0 STG.E desc[UR18][R20.64], R33 ;  /* 0x0000002114000986 */ /* 0x0003e2000c101912 */
[----:B------:R-:W-:Y:S01]  /*5f60*/  ISETP.GT.AND P0, PT, R5, 0x49, PT ;  /* 0x000000490500780c */ /* 0x000fe20003f04270 */
[----:B------:R-:W-:Y:S01]  /*5f70*/  IMAD.X R23, R18, 0x1, R27, P5 ;  /* 0x0000000112177824 */ /* 0x000fe200028e061b */
[----:B------:R-:W-:Y:S01]  /*5f80*/  IADD3 R24, P6, R6, R28, RZ ;  /* 0x0000001c06187210 */ /* 0x000fe20007fde0ff */
[----:B0-----:R-:W-:Y:S01]  /*5f90*/  FMUL R35, R60, R12 ;  /* 0x0000000c3c237220 */ /* 0x001fe20000400000 */
[----:B------:R-:W-:Y:S02]  /*5fa0*/  ISETP.GT.AND P5, PT, R98, RZ, P0 ;  /* 0x000000ff6200720c */ /* 0x000fe400007a4270 */
[----:B------:R0:W-:Y:S01]  /*5fb0*/  @P1 STG.E desc[UR18][R22.64], R59 ;  /* 0x0000003b16001986 */ /* 0x0001e2000c101912 */
[----:B------:R-:W-:Y:S01]  /*5fc0*/  IMAD.X R25, R4, 0x1, R29, P6 ;  /* 0x0000000104197824 */ /* 0x000fe200030e061d */
[----:B------:R-:W-:-:S02]  /*5fd0*/  IADD3 R26, P1, R6, R30, RZ ;  /* 0x0000001e061a7210 */ /* 0x000fc40007f3e0ff */
[----:B------:R-:W-:Y:S01]  /*5fe0*/  ISETP.GT.AND P2, PT, R98, 0x8, P2 ;  /* 0x000000086200780c */ /* 0x000fe20001744270 */
[----:B-1----:R-:W-:Y:S01]  /*5ff0*/  FMUL R33, R62, R12 ;  /* 0x0000000c3e217220 */ /* 0x002fe20000400000 */
[----:B------:R1:W-:Y:S01]  /*6000*/  @P4 STG.E desc[UR18][R24.64], R35 ;  /* 0x0000002318004986 */ /* 0x0003e2000c101912 */
[----:B------:R-:W-:Y:S01]  /*6010*/  IADD3 R20, P4, R19, R28, RZ ;  /* 0x0000001c13147210 */ /* 0x000fe20007f9e0ff */
[----:B------:R-:W-:Y:S01]  /*6020*/  IMAD.X R27, R4, 0x1, R31, P1 ;  /* 0x00000001041b7824 */ /* 0x000fe200008e061f */
[----:B------:R-:W-:Y:S02]  /*6030*/  ISETP.GT.AND P1, PT, R5, 0x50, PT ;  /* 0x000000500500780c */ /* 0x000fe40003f24270 */
[----:B------:R-:W-:Y:S01]  /*6040*/  ISETP.GT.AND P0, PT, R98, 0x8, P0 ;  /* 0x000000086200780c */ /* 0x000fe20000704270 */
[----:B------:R-:W-:Y:S01]  /*6050*/  IMAD.X R21, R18, 0x1, R29, P4 ;  /* 0x0000000112157824 */ /* 0x000fe200020e061d */
[----:B------:R-:W-:Y:S01]  /*6060*/  @P5 STG.E desc[UR18][R26.64], R61 ;  /* 0x0000003d1a005986 */ /* 0x000fe2000c101912 */
[----:B0-----:R-:W-:-:S02]  /*6070*/  IADD3 R22, P5, R19, R30, RZ ;  /* 0x0000001e13167210 */ /* 0x001fc40007fbe0ff */
[----:B------:R-:W-:Y:S01]  /*6080*/  ISETP.GT.AND P4, PT, R98, RZ, P1 ;  /* 0x000000ff6200720c */ /* 0x000fe20000f84270 */
[----:B------:R0:W-:Y:S01]  /*6090*/  @P2 STG.E desc[UR18][R20.64], R33 ;  /* 0x0000002114002986 */ /* 0x0001e2000c101912 */
[----:B------:R-:W-:Y:S01]  /*60a0*/  ISETP.GT.AND P2, PT, R5, 0x51, PT ;  /* 0x000000510500780c */ /* 0x000fe20003f44270 */
[----:B------:R-:W-:Y:S01]  /*60b0*/  IMAD.X R23, R18, 0x1, R31, P5 ;  /* 0x0000000112177824 */ /* 0x000fe200028e061f */
[----:B------:R-:W-:Y:S01]  /*60c0*/  IADD3 R28, P6, R6, R24, RZ ;  /* 0x00000018061c7210 */ /* 0x000fe20007fde0ff */
[----:B-1----:R-:W-:Y:S01]  /*60d0*/  FMUL R35, R64, R12 ;  /* 0x0000000c40237220 */ /* 0x002fe20000400000 */
[----:B------:R-:W-:Y:S02]  /*60e0*/  ISETP.GT.AND P5, PT, R98, RZ, P2 ;  /* 0x000000ff6200720c */ /* 0x000fe400017a4270 */
[----:B------:R1:W-:Y:S01]  /*60f0*/  @P0 STG.E desc[UR18][R22.64], R63 ;  /* 0x0000003f16000986 */ /* 0x0003e2000c101912 */
[----:B------:R-:W-:Y:S01]  /*6100*/  IMAD.X R29, R4, 0x1, R25, P6 ;  /* 0x00000001041d7824 */ /* 0x000fe200030e0619 */
[----:B------:R-:W-:-:S02]  /*6110*/  IADD3 R30, P0, R6, R26, RZ ;  /* 0x0000001a061e7210 */ /* 0x000fc40007f1e0ff */
        /* <DEDUP_REMOVED lines=49> */
[----:B------:R-:W-:-:S02]  /*6430*/  ISETP.GT.AND P4, PT, R98, RZ, P1 ;  /* 0x000000ff6200720c */ /* 0x000fc40000f84270 */
[----:B-1----:R-:W-:Y:S01]  /*6440*/  IADD3 R22, P5, R19, R26, RZ ;  /* 0x0000001a13167210 */ /* 0x002fe20007fbe0ff */
[----:B------:R1:W-:Y:S01]  /*6450*/  @P2 STG.E desc[UR18][R20.64], R33 ;  /* 0x0000002114002986 */ /* 0x0003e2000c101912 */
[----:B------:R-:W-:Y:S01]  /*6460*/  IADD3 R24, P6, R6, R28, RZ ;  /* 0x0000001c06187210 */ /* 0x000fe20007fde0ff */
[----:B0-----:R-:W-:Y:S01]  /*6470*/  FMUL R35, R76, R12 ;  /* 0x0000000c4c237220 */ /* 0x001fe20000400000 */
[----:B------:R-:W-:Y:S01]  /*6480*/  ISETP.GT.AND P2, PT, R5, 0x69, PT ;  /* 0x000000690500780c */ /* 0x000fe20003f44270 */
[----:B------:R-:W-:Y:S01]  /*6490*/  IMAD.X R23, R18, 0x1, R27, P5 ;  /* 0x0000000112177824 */ /* 0x000fe200028e061b */
[----:B------:R-:W-:Y:S01]  /*64a0*/  ISETP.GT.AND P1, PT, R98, 0x8, P1 ;  /* 0x000000086200780c */ /* 0x000fe20000f24270 */
[----:B------:R-:W-:Y:S01]  /*64b0*/  IMAD.X R25, R4, 0x1, R29, P6 ;  /* 0x0000000104197824 */ /* 0x000fe200030e061d */
[----:B------:R-:W-:Y:S02]  /*64c0*/  ISETP.GT.AND P5, PT, R98, RZ, P2 ;  /* 0x000000ff6200720c */ /* 0x000fe400017a4270 */
[----:B------:R0:W-:Y:S01]  /*64d0*/  @P0 STG.E desc[UR18][R22.64], R75 ;  /* 0x0000004b16000986 */ /* 0x0001e2000c101912 */
[----:B------:R-:W-:Y:S01]  /*64e0*/  IADD3 R26, P0, R6, R30, RZ ;  /* 0x0000001e061a7210 */ /* 0x000fe20007f1e0ff */
[----:B-1----:R-:W-:-:S02]  /*64f0*/  FMUL R33, R78, R12 ;  /* 0x0000000c4e217220 */ /* 0x002fc40000400000 */
[----:B------:R1:W-:Y:S01]  /*6500*/  @P4 STG.E desc[UR18][R24.64], R35 ;  /* 0x0000002318004986 */ /* 0x0003e2000c101912 */
[----:B------:R-:W-:Y:S01]  /*6510*/  IADD3 R20, P4, R19, R28, RZ ;  /* 0x0000001c13147210 */ /* 0x000fe20007f9e0ff */
[----:B------:R-:W-:Y:S01]  /*6520*/  IMAD.X R27, R4, 0x1, R31, P0 ;  /* 0x00000001041b7824 */ /* 0x000fe200000e061f */
[----:B------:R-:W-:Y:S02]  /*6530*/  ISETP.GT.AND P0, PT, R5, 0x70, PT ;  /* 0x000000700500780c */ /* 0x000fe40003f04270 */
[----:B------:R-:W-:Y:S01]  /*6540*/  ISETP.GT.AND P2, PT, R98, 0x8, P2 ;  /* 0x000000086200780c */ /* 0x000fe20001744270 */
[----:B------:R-:W-:Y:S01]  /*6550*/  IMAD.X R21, R18, 0x1, R29, P4 ;  /* 0x0000000112157824 */ /* 0x000fe200020e061d */
[----:B------:R-:W-:Y:S01]  /*6560*/  @P5 STG.E desc[UR18][R26.64], R77 ;  /* 0x0000004d1a005986 */ /* 0x000fe2000c101912 */
[----:B0-----:R-:W-:Y:S02]  /*6570*/  IADD3 R22, P5, R19, R30, RZ ;  /* 0x0000001e13167210 */ /* 0x001fe40007fbe0ff */
[----:B------:R-:W-:Y:S01]  /*6580*/  ISETP.GT.AND P4, PT, R98, RZ, P0 ;  /* 0x000000ff6200720c */ /* 0x000fe20000784270 */
[----:B------:R0:W-:Y:S01]  /*6590*/  @P1 STG.E desc[UR18][R20.64], R33 ;  /* 0x0000002114001986 */ /* 0x0001e2000c101912 */
[----:B------:R-:W-:Y:S01]  /*65a0*/  ISETP.GT.AND P1, PT, R5, 0x71, PT ;  /* 0x000000710500780c */ /* 0x000fe20003f24270 */
[----:B------:R-:W-:Y:S01]  /*65b0*/  IMAD.X R23, R18, 0x1, R31, P5 ;  /* 0x0000000112177824 */ /* 0x000fe200028e061f */
[----:B------:R-:W-:Y:S01]  /*65c0*/  IADD3 R28, P6, R6, R24, RZ ;  /* 0x00000018061c7210 */ /* 0x000fe20007fde0ff */
[----:B-1----:R-:W-:Y:S01]  /*65d0*/  FMUL R35, R80, R12 ;  /* 0x0000000c50237220 */ /* 0x002fe20000400000 */
[----:B------:R-:W-:-:S02]  /*65e0*/  ISETP.GT.AND P5, PT, R98, RZ, P1 ;  /* 0x000000ff6200720c */ /* 0x000fc40000fa4270 */
[----:B------:R1:W-:Y:S01]  /*65f0*/  @P2 STG.E desc[UR18][R22.64], R79 ;  /* 0x0000004f16002986 */ /* 0x0003e2000c101912 */
[----:B------:R-:W-:Y:S01]  /*6600*/  IMAD.X R29, R4, 0x1, R25, P6 ;  /* 0x00000001041d7824 */ /* 0x000fe200030e0619 */
[----:B------:R-:W-:Y:S02]  /*6610*/  ISETP.GT.AND P6, PT, R98, 0x8, P0 ;  /* 0x000000086200780c */ /* 0x000fe400007c4270 */
[----:B------:R-:W-:Y:S01]  /*6620*/  IADD3 R30, P0, R6, R26, RZ ;  /* 0x0000001a061e7210 */ /* 0x000fe20007f1e0ff */
[----:B0-----:R-:W-:Y:S01]  /*6630*/  FMUL R33, R82, R12 ;  /* 0x0000000c52217220 */ /* 0x001fe20000400000 */
[----:B------:R0:W-:Y:S01]  /*6640*/  @P4 STG.E desc[UR18][R28.64], R35 ;  /* 0x000000231c004986 */ /* 0x0001e2000c101912 */
[----:B------:R-:W-:Y:S02]  /*6650*/  IADD3 R20, P2, R19, R24, RZ ;  /* 0x0000001813147210 */ /* 0x000fe40007f5e0ff */
[----:B------:R-:W-:Y:S01]  /*6660*/  IMAD.X R31, R4, 0x1, R27, P0 ;  /* 0x00000001041f7824 */ /* 0x000fe200000e061b */
[----:B------:R-:W-:-:S02]  /*6670*/  ISETP.GT.AND P0, PT, R5, 0x78, PT ;  /* 0x000000780500780c */ /* 0x000fc40003f04270 */
[C---:B-1----:R-:W-:Y:S01]  /*6680*/  IADD3 R22, P4, R19.reuse, R26, RZ ;  /* 0x0000001a13167210 */ /* 0x042fe20007f9e0ff */
[----:B------:R-:W-:Y:S01]  /*6690*/  IMAD.X R21, R18, 0x1, R25, P2 ;  /* 0x0000000112157824 */ /* 0x000fe200010e0619 */
[----:B------:R-:W-:Y:S01]  /*66a0*/  @P5 STG.E desc[UR18][R30.64], R81 ;  /* 0x000000511e005986 */ /* 0x000fe2000c101912 */
[-C--:B------:R-:W-:Y:S02]  /*66b0*/  IADD3 R24, P5, R6, R28.reuse, RZ ;  /* 0x0000001c06187210 */ /* 0x080fe40007fbe0ff */
[----:B------:R-:W-:Y:S01]  /*66c0*/  IMAD.X R23, R18, 0x1, R27, P4 ;  /* 0x0000000112177824 */ /* 0x000fe200020e061b */
[----:B0-----:R-:W-:Y:S01]  /*66d0*/  IADD3 R28, P4, R19, R28, RZ ;  /* 0x0000001c131c7210 */ /* 0x001fe20007f9e0ff */
[----:B------:R0:W-:Y:S01]  /*66e0*/  @P6 STG.E desc[UR18][R20.64], R33 ;  /* 0x0000002114006986 */ /* 0x0001e2000c101912 */
[----:B------:R-:W-:Y:S01]  /*66f0*/  ISETP.GT.AND P2, PT, R5, 0x79, PT ;  /* 0x000000790500780c */ /* 0x000fe20003f44270 */
[--C-:B------:R-:W-:Y:S01]  /*6700*/  IMAD.X R25, R4, 0x1, R29.reuse, P5 ;  /* 0x0000000104197824 */ /* 0x100fe200028e061d */
[----:B------:R-:W-:Y:S01]  /*6710*/  ISETP.GT.AND P1, PT, R98, 0x8, P1 ;  /* 0x000000086200780c */ /* 0x000fe20000f24270 */
[----:B------:R-:W-:Y:S01]  /*6720*/  IMAD.X R29, R18, 0x1, R29, P4 ;  /* 0x00000001121d7824 */ /* 0x000fe200020e061d */
[----:B------:R-:W-:-:S02]  /*6730*/  ISETP.GT.AND P6, PT, R98, RZ, P0 ;  /* 0x000000ff6200720c */ /* 0x000fc400007c4270 */
[----:B------:R-:W-:Y:S02]  /*6740*/  IADD3 R26, P5, R6, R30, RZ ;  /* 0x0000001e061a7210 */ /* 0x000fe40007fbe0ff */
[C---:B------:R-:W-:Y:S02]  /*6750*/  ISETP.GT.AND P4, PT, R98.reuse, RZ, P2 ;  /* 0x000000ff6200720c */ /* 0x040fe40001784270 */
[----:B------:R-:W-:Y:S01]  /*6760*/  ISETP.GT.AND P0, PT, R98, 0x8, P0 ;  /* 0x000000086200780c */ /* 0x000fe20000704270 */
[--C-:B------:R-:W-:Y:S01]  /*6770*/  IMAD.X R27, R4, 0x1, R31.reuse, P5 ;  /* 0x00000001041b7824 */ /* 0x100fe200028e061f */
[----:B------:R-:W-:Y:S01]  /*6780*/  ISETP.GT.AND P2, PT, R98, 0x8, P2 ;  /* 0x000000086200780c */ /* 0x000fe20001744270 */
[----:B0-----:R-:W-:Y:S01]  /*6790*/  FMUL R21, R86, R12 ;  /* 0x0000000c56157220 */ /* 0x001fe20000400000 */
[----:B------:R-:W-:Y:S01]  /*67a0*/  IADD3 R4, P5, R19, R30, RZ ;  /* 0x0000001e13047210 */ /* 0x000fe20007fbe0ff */
[----:B------:R-:W-:Y:S01]  /*67b0*/  FMUL R19, R84, R12 ;  /* 0x0000000c54137220 */ /* 0x000fe20000400000 */
[----:B------:R0:W-:Y:S03]  /*67c0*/  @P1 STG.E desc[UR18][R22.64], R83 ;  /* 0x0000005316001986 */ /* 0x0001e6000c101912 */
[----:B------:R-:W-:Y:S01]  /*67d0*/  IMAD.X R5, R18, 0x1, R31, P5 ;  /* 0x0000000112057824 */ /* 0x000fe200028e061f */
[----:B------:R0:W-:Y:S04]  /*67e0*/  @P6 STG.E desc[UR18][R24.64], R19 ;  /* 0x0000001318006986 */ /* 0x0001e8000c101912 */
[----:B------:R0:W-:Y:S04]  /*67f0*/  @P4 STG.E desc[UR18][R26.64], R85 ;  /* 0x000000551a004986 */ /* 0x0001e8000c101912 */
[----:B------:R0:W-:Y:S04]  /*6800*/  @P0 STG.E desc[UR18][R28.64], R21 ;  /* 0x000000151c000986 */ /* 0x0001e8000c101912 */
[----:B------:R0:W-:Y:S02]  /*6810*/  @P2 STG.E desc[UR18][R4.64], R87 ;  /* 0x0000005704002986 */ /* 0x0001e4000c101912 */
.L_x_150:
[----:B------:R-:W-:Y:S05]  /*6820*/  BSYNC B0 ;  /* 0x0000000000007941 */ /* 0x000fea0003800000 */
.L_x_26:
[C---:B------:R-:W-:Y:S01]  /*6830*/  LEA R2, P0, R8.reuse, R2, 0x1 ;  /* 0x0000000208027211 */ /* 0x040fe200078008ff */
[----:B------:R-:W-:Y:S01]  /*6840*/  ULDC.64 UR8, c[0x0][0x750] ;  /* 0x0001d40000087ab9 */ /* 0x000fe20000000a00 */
[----:B01----:R-:W-:Y:S01]  /*6850*/  IMAD.U32 R4, RZ, RZ, UR13 ;  /* 0x0000000dff047e24 */ /* 0x003fe2000f8e00ff */
[----:B------:R-:W-:Y:S01]  /*6860*/  PRMT R18, RZ, 0x7610, R18 ;  /* 0x00007610ff127816 */ /* 0x000fe20000000012 */
[----:B------:R-:W-:Y:S01]  /*6870*/  IMAD.MOV.U32 R6, RZ, RZ, -0x1 ;  /* 0xffffffffff067424 */ /* 0x000fe200078e00ff */
[----:B------:R-:W-:Y:S01]  /*6880*/  LEA.HI.X R3, R8, R3, R0, 0x1, P0 ;  /* 0x0000000308037211 */ /* 0x000fe200000f0c00 */
[----:B------:R0:W-:Y:S01]  /*6890*/  SYNCS.ARRIVE.TRANS64.A1T0 RZ, [R4+UR21], RZ ;  /* 0x000000ff04ff79a7 */ /* 0x0001e20008100015 */
[----:B------:R-:W-:Y:S01]  /*68a0*/  ISETP.GE.U32.AND P0, PT, R2, UR8, PT ;  /* 0x0000000802007c0c */ /* 0x000fe2000bf06070 */
[----:B------:R-:W-:-:S03]  /*68b0*/  IMAD.MOV.U32 R5, RZ, RZ, -0x1 ;  /* 0xffffffffff057424 */ /* 0x000fc600078e00ff */
[----:B------:R-:W-:Y:S01]  /*68c0*/  ISETP.GE.U32.AND.EX P0, PT, R3, UR9, PT, P0 ;  /* 0x0000000903007c0c */ /* 0x000fe2000bf06100 */
[----:B0-----:R-:W-:-:S12]  /*68d0*/  IMAD.MOV.U32 R4, RZ, RZ, -0x1 ;  /* 0xffffffffff047424 */ /* 0x001fd800078e00ff */
[----:B------:R-:W-:Y:S05]  /*68e0*/  @P0 BRA `(.L_x_151) ;  /* 0x0000000400600947 */ /* 0x000fea0003800000 */
[----:B------:R-:W0:Y:S01]  /*68f0*/  S2R R28, SR_CTAID.X ;  /* 0x00000000001c7919 */ /* 0x000e220000002500 */
[----:B------:R-:W1:Y:S01]  /*6900*/  LDC.64 R22, c[0x0][0x728] ;  /* 0x0001ca00ff167b82 */ /* 0x000e620000000a00 */
[----:B------:R-:W-:Y:S01]  /*6910*/  ULDC UR8, c[0x0][0x150] ;  /* 0x0000540000087ab9 */ /* 0x000fe20000000800 */
[----:B--2---:R-:W-:Y:S01]  /*6920*/  IMAD.MOV.U32 R20, RZ, RZ, R2 ;  /* 0x000000ffff147224 */ /* 0x004fe200078e0002 */
[----:B----4-:R-:W2:Y:S01]  /*6930*/  S2R R30, SR_CTAID.Y ;  /* 0x00000000001e7919 */ /* 0x010ea20000002600 */
[----:B------:R-:W-:-:S04]  /*6940*/  IMAD.MOV.U32 R21, RZ, RZ, R3 ;  /* 0x000000ffff157224 */ /* 0x000fc800078e0003 */
[----:B------:R-:W4:Y:S08]  /*6950*/  LDC R31, c[0x0][0x144] ;  /* 0x00005100ff1f7b82 */ /* 0x000f300000000800 */
[----:B------:R-:W2:Y:S08]  /*6960*/  LDC R6, c[0x0][0x730] ;  /* 0x0001cc00ff067b82 */ /* 0x000eb00000000800 */
[----:B------:R-:W2:Y:S01]  /*6970*/  LDC.64 R26, c[0x0][0x720] ;  /* 0x0001c800ff1a7b82 */ /* 0x000ea20000000a00 */
[----:B-1----:R-:W-:-:S04]  /*6980*/  ISETP.NE.U32.AND P0, PT, R22, RZ, PT ;  /* 0x000000ff1600720c */ /* 0x002fc80003f05070 */
[----:B------:R-:W-:Y:S02]  /*6990*/  ISETP.NE.AND.EX P0, PT, R23, RZ, PT, P0 ;  /* 0x000000ff1700720c */ /* 0x000fe40003f05300 */
[----:B0-----:R-:W-:-:S05]  /*69a0*/  I2FP.F32.U32 R4, R28 ;  /* 0x0000001c00047245 */ /* 0x001fca0000201000 */
[----:B------:R-:W-:-:S04]  /*69b0*/  FMUL R4, R4, UR8 ;  /* 0x0000000804047c20 */ /* 0x000fc80008400000 */
[----:B------:R0:W1:Y:S02]  /*69c0*/  F2I.U32.TRUNC.NTZ R29, R4 ;  /* 0x00000004001d7305 */ /* 0x000064000020f000 */
[----:B----4-:R-:W-:Y:S05]  /*69d0*/  @!P0 BRA `(.L_x_152) ;  /* 0x0000000000288947 */ /* 0x010fea0003800000 */
[----:B------:R-:W4:Y:S02]  /*69e0*/  LDC R5, c[0x0][0x734] ;  /* 0x0001cd00ff057b82 */ /* 0x000f240000000800 */
[----:B----4-:R-:W-:-:S05]  /*69f0*/  IADD3 R21, P0, R2, R5, RZ ;  /* 0x0000000502157210 */ /* 0x010fca0007f1e0ff */
[----:B------:R-:W-:-:S04]  /*6a00*/  IMAD.X R25, RZ, RZ, R3, P0 ;  /* 0x000000ffff197224 */ /* 0x000fc800000e0603 */
[----:B0-----:R-:W-:-:S04]  /*6a10*/  IMAD.WIDE.U32 R4, R25, R22, RZ ;  /* 0x0000001619047225 */ /* 0x001fc800078e00ff */
[----:B------:R-:W-:-:S04]  /*6a20*/  IMAD.WIDE.U32 R18, P0, R21, R23, R4 ;  /* 0x0000001715127225 */ /* 0x000fc80007800004 */
[----:B------:R-:W-:-:S04]  /*6a30*/  IMAD.WIDE.U32 R4, R21, R22, RZ ;  /* 0x0000001615047225 */ /* 0x000fc800078e00ff */
[----:B------:R-:W-:Y:S01]  /*6a40*/  IMAD.X R21, RZ, RZ, RZ, P0 ;  /* 0x000000ffff157224 */ /* 0x000fe200000e06ff */
[----:B------:R-:W-:Y:S01]  /*6a50*/  IADD3 RZ, P0, R5, R18, RZ ;  /* 0x0000001205ff7210 */ /* 0x000fe20007f1e0ff */
[----:B------:R-:W-:-:S04]  /*6a60*/  IMAD.MOV.U32 R20, RZ, RZ, R19 ;  /* 0x000000ffff147224 */ /* 0x000fc800078e0013 */
[----:B------:R-:W-:-:S08]  /*6a70*/  IMAD.WIDE.U32.X R20, R25, R23, R20, P0 ;  /* 0x0000001719147225 */ /* 0x000fd000000e0414 */
.L_x_152:
[-CC-:B--2---:R-:W-:Y:S01]  /*6a80*/  SHF.R.U64 R24, R20, R6.reuse, R21.reuse ;  /* 0x0000000614187219 */ /* 0x184fe20000001215 */
[----:B------:R-:W2:Y:S01]  /*6a90*/  LDC.64 R34, c[0x0][0x740] ;  /* 0x0001d000ff227b82 */ /* 0x000ea20000000a00 */
[----:B0-----:R-:W-:Y:S01]  /*6aa0*/  SHF.R.U32.HI R4, RZ, R6, R21 ;  /* 0x00000006ff047219 */ /* 0x001fe20000011615 */
[----:B-1----:R-:W-:Y:S01]  /*6ab0*/  IMAD.MOV R29, RZ, RZ, -R29 ;  /* 0x000000ffff1d7224 */ /* 0x002fe200078e0a1d */
[----:B------:R-:W-:Y:S01]  /*6ac0*/  IADD3 R19, P0, RZ, -R24, RZ ;  /* 0x80000018ff137210 */ /* 0x000fe20007f1e0ff */
[----:B------:R-:W-:Y:S01]  /*6ad0*/  ULDC UR8, c[0x0][0x154] ;  /* 0x0000550000087ab9 */ /* 0x000fe20000000800 */
[----:B------:R-:W-:Y:S02]  /*6ae0*/  IMAD.MOV.U32 R21, RZ, RZ, 0x1 ;  /* 0x00000001ff157424 */ /* 0x000fe400078e00ff */
[----:B------:R-:W-:Y:S01]  /*6af0*/  IMAD R29, R31, R29, R28 ;  /* 0x0000001d1f1d7224 */ /* 0x000fe200078e021c */
[----:B------:R-:W0:Y:S01]  /*6b00*/  LDC R18, c[0x0][0x718] ;  /* 0x0001c600ff127b82 */ /* 0x000e220000000800 */
[----:B------:R-:W-:-:S04]  /*6b10*/  IMAD.X R5, RZ, RZ, ~R4, P0 ;  /* 0x000000ffff057224 */ /* 0x000fc800000e0e04 */
[-C--:B------:R-:W-:Y:S02]  /*6b20*/  IMAD R6, R5, R26.reuse, RZ ;  /* 0x0000001a05067224 */ /* 0x080fe400078e02ff */
[C---:B------:R-:W-:Y:S01]  /*6b30*/  IMAD.WIDE.U32 R4, R19.reuse, R26, R2 ;  /* 0x0000001a13047225 */ /* 0x040fe200078e0002 */
[----:B------:R-:W1:Y:S03]  /*6b40*/  LDC R20, c[0x0][0x708] ;  /* 0x0001c200ff147b82 */ /* 0x000e660000000800 */
[----:B------:R-:W-:Y:S01]  /*6b50*/  IMAD R19, R19, R27, R6 ;  /* 0x0000001b13137224 */ /* 0x000fe200078e0206 */
[----:B------:R-:W-:-:S03]  /*6b60*/  I2FP.F32.U32 R6, R30 ;  /* 0x0000001e00067245 */ /* 0x000fc60000201000 */
[----:B------:R-:W-:Y:S01]  /*6b70*/  IMAD.IADD R5, R5, 0x1, R19 ;  /* 0x0000000105057824 */ /* 0x000fe200078e0213 */
[----:B------:R-:W4:Y:S01]  /*6b80*/  LDC R32, c[0x0][0x758] ;  /* 0x0001d600ff207b82 */ /* 0x000f220000000800 */
[----:B--2---:R-:W-:Y:S01]  /*6b90*/  ISETP.NE.U32.AND P0, PT, R34, RZ, PT ;  /* 0x000000ff2200720c */ /* 0x004fe20003f05070 */
[----:B------:R-:W-:-:S03]  /*6ba0*/  IMAD.MOV.U32 R19, RZ, RZ, -0x1 ;  /* 0xffffffffff137424 */ /* 0x000fc600078e00ff */
[----:B------:R-:W-:-:S03]  /*6bb0*/  ISETP.NE.AND.EX P0, PT, R35, RZ, PT, P0 ;  /* 0x000000ff2300720c */ /* 0x000fc60003f05300 */
[----:B------:R-:W2:Y:S01]  /*6bc0*/  LDC R27, c[0x0][0x148] ;  /* 0x00005200ff1b7b82 */ /* 0x000ea20000000800 */
[-CC-:B0-----:R-:W-:Y:S02]  /*6bd0*/  SHF.R.U64 R22, R4, R18.reuse, R5.reuse ;  /* 0x0000001204167219 */ /* 0x181fe40000001205 */
[----:B------:R-:W-:Y:S01]  /*6be0*/  SHF.R.U32.HI R5, RZ, R18, R5 ;  /* 0x00000012ff057219 */ /* 0x000fe20000011605 */
[----:B------:R-:W-:-:S04]  /*6bf0*/  FMUL R18, R6, UR8 ;  /* 0x0000000806127c20 */ /* 0x000fc80008400000 */
[----:B------:R-:W0:Y:S01]  /*6c00*/  LDC R28, c[0x0][0x700] ;  /* 0x0001c000ff1c7b82 */ /* 0x000e220000000800 */
[----:B------:R0:W0:Y:S01]  /*6c10*/  F2I.U32.TRUNC.NTZ R25, R18 ;  /* 0x0000001200197305 */ /* 0x000022000020f000 */
[-CC-:B-1----:R-:W-:Y:S02]  /*6c20*/  SHF.R.U64 R6, R22, R20.reuse, R5.reuse ;  /* 0x0000001416067219 */ /* 0x182fe40000001205 */
[----:B------:R-:W-:-:S04]  /*6c30*/  SHF.R.U32.HI R5, RZ, R20, R5 ;  /* 0x00000014ff057219 */ /* 0x000fc80000011605 */
[----:B------:R-:W1:Y:S01]  /*6c40*/  LDC R33, c[0x0][0x748] ;  /* 0x0001d200ff217b82 */ /* 0x000e620000000800 */
[-CC-:B----4-:R-:W-:Y:S02]  /*6c50*/  SHF.R.U64 R26, R6, R32.reuse, R5.reuse ;  /* 0x00000020061a7219 */ /* 0x190fe40000001205 */
[-C--:B------:R-:W-:Y:S02]  /*6c60*/  SHF.L.U32 R19, R19, R32.reuse, RZ ;  /* 0x0000002013137219 */ /* 0x080fe400000006ff */
[-C--:B------:R-:W-:Y:S01]  /*6c70*/  SHF.R.U32.HI R5, RZ, R32.reuse, R5 ;  /* 0x00000020ff057219 */ /* 0x080fe20000011605 */
[----:B------:R-:W-:Y:S01]  /*6c80*/  IMAD.MOV.U32 R4, RZ, RZ, R26 ;  /* 0x000000ffff047224 */ /* 0x000fe200078e001a */
[----:B------:R-:W-:Y:S01]  /*6c90*/  SHF.L.U32 R32, R21, R32, RZ ;  /* 0x0000002015207219 */ /* 0x000fe200000006ff */
[----:B------:R-:W4:Y:S01]  /*6ca0*/  LDC R36, c[0x0][0x738] ;  /* 0x0001ce00ff247b82 */ /* 0x000f220000000800 */
[----:B------:R-:W-:-:S07]  /*6cb0*/  LOP3.LUT R31, RZ, R19, RZ, 0x33, !PT ;  /* 0x00000013ff1f7212 */ /* 0x000fce00078e33ff */
[----:B------:R-:W0:Y:S01]  /*6cc0*/  LDC R37, c[0x0][0x710] ;  /* 0x0001c400ff257b82 */ /* 0x000e220000000800 */
[----:B------:R-:W-:Y:S05]  /*6cd0*/  @!P0 BRA `(.L_x_153) ;  /* 0x0000000000288947 */ /* 0x000fea0003800000 */
[----:B------:R-:W3:Y:S02]  /*6ce0*/  LDC R21, c[0x0][0x74c] ;  /* 0x0001d300ff157b82 */ /* 0x000ee40000000800 */
[----:B---3--:R-:W-:-:S05]  /*6cf0*/  IADD3 R21, P0, R26, R21, RZ ;  /* 0x000000151a157210 */ /* 0x008fca0007f1e0ff */
[----:B------:R-:W-:-:S04]  /*6d00*/  IMAD.X R23, RZ, RZ, R5, P0 ;  /* 0x000000ffff177224 */ /* 0x000fc800000e0605 */
[----:B------:R-:W-:-:S04]  /*6d10*/  IMAD.WIDE.U32 R4, R23, R34, RZ ;  /* 0x0000002217047225 */ /* 0x000fc800078e00ff */
[----:B0-----:R-:W-:-:S04]  /*6d20*/  IMAD.WIDE.U32 R18, P0, R21, R35, R4 ;  /* 0x0000002315127225 */ /* 0x001fc80007800004 */
[----:B------:R-:W-:-:S04]  /*6d30*/  IMAD.WIDE.U32 R4, R21, R34, RZ ;  /* 0x0000002215047225 */ /* 0x000fc800078e00ff */
[----:B------:R-:W-:Y:S01]  /*6d40*/  IMAD.X R21, RZ, RZ, RZ, P0 ;  /* 0x000000ffff157224 */ /* 0x000fe200000e06ff */
[----:B------:R-:W-:Y:S01]  /*6d50*/  IADD3 RZ, P0, R5, R18, RZ ;  /* 0x0000001205ff7210 */ /* 0x000fe20007f1e0ff */
[----:B------:R-:W-:-:S04]  /*6d60*/  IMAD.MOV.U32 R20, RZ, RZ, R19 ;  /* 0x000000ffff147224 */ /* 0x000fc800078e0013 */
[----:B------:R-:W-:-:S08]  /*6d70*/  IMAD.WIDE.U32.X R4, R23, R35, R20, P0 ;  /* 0x0000002317047225 */ /* 0x000fd000000e0414 */
.L_x_153:
[----:B-1----:R-:W-:Y:S01]  /*6d80*/  SHF.R.U64 R4, R4, R33, R5 ;  /* 0x0000002104047219 */ /* 0x002fe20000001205 */
[----:B0-----:R-:W-:Y:S01]  /*6d90*/  VIADD R21, R28, 0xffffffff ;  /* 0xffffffff1c157836 */ /* 0x001fe20000000000 */
[----:B------:R-:W-:Y:S01]  /*6da0*/  LOP3.LUT R19, R6, R31, RZ, 0xc0, !PT ;  /* 0x0000001f06137212 */ /* 0x000fe200078ec0ff */
[----:B------:R-:W-:Y:S02]  /*6db0*/  IMAD.MOV R25, RZ, RZ, -R25 ;  /* 0x000000ffff197224 */ /* 0x000fe400078e0a19 */
[----:B------:R-:W-:Y:S02]  /*6dc0*/  IMAD.MOV R5, RZ, RZ, -R4 ;  /* 0x000000ffff057224 */ /* 0x000fe400078e0a04 */
[----:B------:R-:W-:Y:S01]  /*6dd0*/  IMAD R6, R32, R4, R19 ;  /* 0x0000000420067224 */ /* 0x000fe200078e0213 */
[----:B------:R-:W-:Y:S01]  /*6de0*/  LOP3.LUT R19, R22, R21, RZ, 0xc0, !PT ;  /* 0x0000001516137212 */ /* 0x000fe200078ec0ff */
[----:B--2---:R-:W-:Y:S02]  /*6df0*/  @P3 IMAD R29, R27, R25, R30 ;  /* 0x000000191b1d3224 */ /* 0x004fe400078e021e */
[----:B----4-:R-:W-:-:S02]  /*6e00*/  IMAD R4, R5, R36, R26 ;  /* 0x0000002405047224 */ /* 0x010fc400078e021a */
[----:B------:R-:W-:Y:S02]  /*6e10*/  IMAD R6, R6, R37, R29 ;  /* 0x0000002506067224 */ /* 0x000fe400078e021d */
[----:B------:R-:W-:Y:S02]  /*6e20*/  IMAD R19, R4, R28, R19 ;  /* 0x0000001c04137224 */ /* 0x000fe400078e0213 */
[----:B------:R-:W-:Y:S02]  /*6e30*/  IMAD.MOV.U32 R18, RZ, RZ, 0x1 ;  /* 0x00000001ff127424 */ /* 0x000fe400078e00ff */
[----:B------:R-:W-:Y:S01]  /*6e40*/  IMAD.MOV.U32 R4, RZ, RZ, R24 ;  /* 0x000000ffff047224 */ /* 0x000fe200078e0018 */
[----:B------:R-:W-:Y:S02]  /*6e50*/  SEL R5, R19, R6, !P3 ;  /* 0x0000000613057207 */ /* 0x000fe40005800000 */
[----:B------:R-:W-:-:S07]  /*6e60*/  SEL R6, R6, R19, !P3 ;  /* 0x0000001306067207 */ /* 0x000fce0005800000 */
.L_x_151:
[----:B------:R-:W-:Y:S02]  /*6e70*/  LOP3.LUT P0, RZ, R18, 0xff, RZ, 0xc0, !PT ;  /* 0x000000ff12ff7812 */ /* 0x000fe4000780c0ff */
[----:B------:R-:W-:-:S11]  /*6e80*/  LOP3.LUT R96, R96, 0x1, RZ, 0x3c, !PT ;  /* 0x0000000160607812 */ /* 0x000fd600078e3cff */
[----:B------:R-:W-:Y:S05]  /*6e90*/  @P0 BRA `(.L_x_154) ;  /* 0xffffffa400d80947 */ /* 0x000fea000383ffff */
[----:B------:R-:W-:Y:S05]  /*6ea0*/  EXIT ;  /* 0x000000000000794d */ /* 0x000fea0003800000 */
.L_x_14:
[----:B------:R-:W-:-:S08]  /*6eb0*/  ISETP.NE.AND P0, PT, R20, RZ, PT ;  /* 0x000000ff1400720c */ /* 0x000fd00003f05270 */
[----:B-----5:R-:W0:-:S00]  /*6ec0*/  USETMAXREG.DEALLOC.CTAPOOL 0x28 ;  /* 0x00000028000079c8 */ /* 0x020e0000080e0500 */
[----:B------:R-:W-:Y:S05]  /*6ed0*/  @P0 EXIT ;  /* 0x000000000000094d */ /* 0x000fea0003800000 */
[----:B0-----:R-:W-:Y:S01]  /*6ee0*/  LOP3.LUT P0, RZ, R16, 0xff, RZ, 0xc0, !PT ;  /* 0x000000ff10ff7812 */ /* 0x001fe2000780c0ff */
[----:B------:R-:W-:Y:S02]  /*6ef0*/  IMAD.MOV.U32 R12, RZ, RZ, 0x1 ;  /* 0x00000001ff0c7424 */ /* 0x000fe400078e00ff */
[----:B------:R-:W-:-:S10]  /*6f00*/  IMAD.MOV.U32 R15, RZ, RZ, RZ ;  /* 0x000000ffff0f7224 */ /* 0x000fd400078e00ff */
[----:B------:R-:W-:Y:S05]  /*6f10*/  @!P0 BRA `(.L_x_155) ;  /* 0x0000000c00408947 */ /* 0x000fea0003800000 */
[----:B------:R-:W-:Y:S01]  /*6f20*/  LOP3.LUT P0, RZ, R10, 0x1f, RZ, 0xc0, !PT ;  /* 0x0000001f0aff7812 */ /* 0x000fe2000780c0ff */
[----:B------:R-:W-:Y:S01]  /*6f30*/  ULDC UR5, c[0x0][0x758] ;  /* 0x0001d60000057ab9 */ /* 0x000fe20000000800 */
[----:B------:R-:W-:Y:S01]  /*6f40*/  UMOV UR7, 0xffffffff ;  /* 0xffffffff00077882 */ /* 0x000fe20000000000 */
[----:B------:R-:W-:Y:S01]  /*6f50*/  BSSY B0, `(.L_x_155) ;  /* 0x00000cc000007945 */ /* 0x000fe20003800000 */
[----:B------:R-:W-:Y:S01]  /*6f60*/  USHF.L.U32 UR7, UR7, UR5, URZ ;  /* 0x0000000507077299 */ /* 0x000fe2000800063f */
[C---:B------:R-:W-:Y:S01]  /*6f70*/  ISETP.NE.AND P2, PT, R11.reuse, RZ, PT ;  /* 0x000000ff0b00720c */ /* 0x040fe20003f45270 */
[----:B------:R-:W-:Y:S01]  /*6f80*/  IMAD.MOV.U32 R14, RZ, RZ, 0x1 ;  /* 0x00000001ff0e7424 */ /* 0x000fe200078e00ff */
[----:B------:R-:W-:Y:S01]  /*6f90*/  ISETP.NE.OR P0, PT, R11, RZ, !P0 ;  /* 0x000000ff0b00720c */ /* 0x000fe20004705670 */
[----:B------:R-:W-:Y:S01]  /*6fa0*/  IMAD.MOV.U32 R12, RZ, RZ, 0x1 ;  /* 0x00000001ff0c7424 */ /* 0x000fe200078e00ff */
[----:B------:R-:W-:Y:S01]  /*6fb0*/  LOP3.LUT R13, R7, 0x2, RZ, 0xfc, !PT ;  /* 0x00000002070d7812 */ /* 0x000fe200078efcff */
[----:B------:R-:W-:Y:S01]  /*6fc0*/  IMAD.MOV.U32 R15, RZ, RZ, RZ ;  /* 0x000000ffff0f7224 */ /* 0x000fe200078e00ff */
[----:B------:R-:W-:Y:S01]  /*6fd0*/  ULDC UR4, c[0x0][0x700] ;  /* 0x0001c00000047ab9 */ /* 0x000fe20000000800 */
[----:B------:R-:W-:Y:S01]  /*6fe0*/  UMOV UR8, 0x1 ;  /* 0x0000000100087882 */ /* 0x000fe20000000000 */
[----:B------:R-:W-:-:S02]  /*6ff0*/  UIADD3 UR21, UR6, 0x1, URZ ;  /* 0x0000000106157890 */ /* 0x000fc4000fffe03f */
[----:B------:R-:W-:Y:S02]  /*7000*/  UIADD3 UR4, UR4, -0x1, URZ ;  /* 0xffffffff04047890 */ /* 0x000fe4000fffe03f */
[----:B------:R-:W-:Y:S02]  /*7010*/  USHF.L.U32 UR5, UR8, UR5, URZ ;  /* 0x0000000508057299 */ /* 0x000fe4000800063f */
[----:B------:R-:W-:Y:S01]  /*7020*/  ULOP3.LUT UR7, URZ, UR7, URZ, 0x33, !UPT ;  /* 0x000000073f077292 */ /* 0x000fe2000f8e333f */
[----:B------:R-:W-:-:S11]  /*7030*/  ULDC.64 UR32, c[0x0][0x198] ;  /* 0x0000660000207ab9 */ /* 0x000fd60000000a00 */
.L_x_167:
[----:B------:R-:W-:-:S03]  /*7040*/  UMOV UR8, 0xffffffff ;  /* 0xffffffff00087882 */ /* 0x000fc60000000000 */
[----:B------:R-:W-:Y:S05]  /*7050*/  BRA.DIV UR8, `(.L_x_156) ;  /* 0x0000001208f47947 */ /* 0x000fea000b800000 */
[----:B------:R-:W-:-:S13]  /*7060*/  ELECT P1, URZ, PT ;  /* 0x00000000003f782f */ /* 0x000fda0003820000 */
.L_x_187:
[----:B------:R-:W0:Y:S01]  /*7070*/  LDC R10, c[0x0][0x604] ;  /* 0x00018100ff0a7b82 */ /* 0x000e220000000800 */
[----:B------:R-:W-:Y:S01]  /*7080*/  BSSY B1, `(.L_x_157) ;  /* 0x0000045000017945 */ /* 0x000fe20003800000 */
[----:B0-----:R-:W-:-:S13]  /*7090*/  ISETP.LT.OR P1, PT, R10, 0x1, !P1 ;  /* 0x000000010a00780c */ /* 0x001fda0004f21670 */
[----:B------:R-:W-:Y:S05]  /*70a0*/  @P1 BRA `(.L_x_158) ;  /* 0x0000000400081947 */ /* 0x000fea0003800000 */
[----:B------:R-:W-:Y:S01]  /*70b0*/  IMAD.SHL.U32 R17, R5, 0x80, RZ ;  /* 0x0000008005117824 */ /* 0x000fe200078e00ff */
[----:B------:R-:W-:Y:S01]  /*70c0*/  CS2R R20, SRZ ;  /* 0x0000000000147805 */ /* 0x000fe2000001ff00 */
[----:B------:R-:W-:Y:S02]  /*70d0*/  IMAD.SHL.U32 R24, R6, 0x40, RZ ;  /* 0x0000004006187824 */ /* 0x000fe400078e00ff */
[----:B------:R-:W-:Y:S02]  /*70e0*/  IMAD.U32 R22, RZ, RZ, UR21 ;  /* 0x00000015ff167e24 */ /* 0x000fe4000f8e00ff */
[----:B------:R-:W-:Y:S02]  /*70f0*/  IMAD.MOV.U32 R5, RZ, RZ, R12 ;  /* 0x000000ffff057224 */ /* 0x000fe400078e000c */
[----:B------:R-:W-:Y:S02]  /*7100*/  IMAD.MOV.U32 R10, RZ, RZ, R15 ;  /* 0x000000ffff0a7224 */ /* 0x000fe400078e000f */
[----:B------:R-:W-:-:S07]  /*7110*/  IMAD.MOV.U32 R23, RZ, RZ, RZ ;  /* 0x000000ffff177224 */ /* 0x000fce00078e00ff */
.L_x_162:
[----:B------:R-:W0:Y:S01]  /*7120*/  S2R R16, SR_CgaCtaId ;  /* 0x0000000000107919 */ /* 0x000e220000008800 */
[----:B------:R-:W-:-:S04]  /*7130*/  MOV R11, 0x400 ;  /* 0x00000400000b7802 */ /* 0x000fc80000000f00 */
[----:B0-----:R-:W-:Y:S02]  /*7140*/  LEA R19, R16, R11, 0x18 ;  /* 0x0000000b10137211 */ /* 0x001fe400078ec0ff */
[----:B------:R-:W-:Y:S01]  /*7150*/  SHF.L.U32 R11, R5, 0x1f, RZ ;  /* 0x0000001f050b7819 */ /* 0x000fe200000006ff */
[----:B------:R-:W0:Y:S02]  /*7160*/  @!P2 LDC R16, c[0x0][0x640] ;  /* 0x00019000ff10ab82 */ /* 0x000e240000000800 */
[----:B------:R-:W-:-:S04]  /*7170*/  IMAD R18, R10, 0x8, R19 ;  /* 0x000000080a127824 */ /* 0x000fc800078e0213 */
[----:B------:R-:W1:Y:S02]  /*7180*/  SYNCS.PHASECHK.TRANS64.TRYWAIT P1, [R18+URZ+0x58], R11 ;  /* 0x0000580b120075a7 */ /* 0x000e64000802017f */
[----:B-1----:R-:W-:Y:S05]  /*7190*/  @!P1 BRA `(.L_x_159) ;  /* 0x0000001000c49947 */ /* 0x002fea0003800000 */
.L_x_188:
[----:B-1----:R-:W-:Y:S01]  /*71a0*/  PRMT R11, R13, 0x9910, RZ ;  /* 0x000099100d0b7816 */ /* 0x002fe200000000ff */
[----:B0-----:R0:W-:Y:S03]  /*71b0*/  @!P2 SYNCS.ARRIVE.TRANS64 RZ, [R18+URZ], R16 ;  /* 0x0000001012ffa9a7 */ /* 0x0011e6000800003f */
[----:B------:R-:W-:-:S13]  /*71c0*/  ISETP.NE.AND P1, PT, R11, 0x2, PT ;  /* 0x000000020b00780c */ /* 0x000fda0003f25270 */
[----:B0-----:R-:W-:Y:S05]  /*71d0*/  @P1 BRA `(.L_x_160) ;  /* 0x0000000000041947 */ /* 0x001fea0003800000 */
[----:B------:R-:W-:Y:S01]  /*71e0*/  BPT.TRAP 0x1 ;  /* 0x000000040000795c */ /* 0x000fe20000300000 */
.L_x_160:
[----:B------:R-:W-:Y:S05]  /*71f0*/  @P0 BRA `(.L_x_161) ;  /* 0x0000000000040947 */ /* 0x000fea0003800000 */
[----:B------:R-:W-:Y:S01]  /*7200*/  BPT.TRAP 0x1 ;  /* 0x000000040000795c */ /* 0x000fe20000300000 */
.L_x_161:
[--C-:B------:R-:W-:Y:S01]  /*7210*/  IMAD R11, R10, 0x1000, R19.reuse ;  /* 0x000010000a0b7824 */ /* 0x100fe200078e0213 */
[----:B------:R-:W-:Y:S01]  /*7220*/  R2UR UR25, R18 ;  /* 0x00000000121972ca */ /* 0x000fe200000e0000 */
[----:B------:R-:W-:Y:S01]  /*7230*/  VIADD R22, R22, 0xffffffff ;  /* 0xffffffff16167836 */ /* 0x000fe20000000000 */
[----:B------:R-:W-:Y:S01]  /*7240*/  R2UR UR28, R4 ;  /* 0x00000000041c72ca */ /* 0x000fe200000e0000 */
[----:B------:R-:W-:Y:S01]  /*7250*/  UIADD3 UR14, UP0, UR32, 0xf0, URZ ;  /* 0x000000f0200e7890 */ /* 0x000fe2000ff1e03f */
[----:B------:R-:W-:Y:S01]  /*7260*/  R2UR UR24, R11 ;  /* 0x000000000b1872ca */ /* 0x000fe200000e0000 */
[C-C-:B------:R-:W-:Y:S01]  /*7270*/  IMAD R11, R10.reuse, 0x200, R19.reuse ;  /* 0x000002000a0b7824 */ /* 0x140fe200078e0213 */
[----:B------:R-:W-:Y:S01]  /*7280*/  R2UR UR26, R21 ;  /* 0x00000000151a72ca */ /* 0x000fe200000e0000 */
[----:B------:R-:W-:Y:S01]  /*7290*/  IMAD R19, R10, 0x4000, R19 ;  /* 0x000040000a137824 */ /* 0x000fe200078e0213 */
[----:B------:R-:W-:Y:S01]  /*72a0*/  R2UR UR27, R24 ;  /* 0x00000000181b72ca */ /* 0x000fe200000e0000 */
[----:B------:R-:W-:Y:S01]  /*72b0*/  UIADD3 UR22, UP1, UR32, 0x1f0, URZ ;  /* 0x000001f020167890 */ /* 0x000fe2000ff3e03f */
[----:B------:R-:W-:Y:S01]  /*72c0*/  R2UR UR8, R11 ;  /* 0x000000000b0872ca */ /* 0x000fe200000e0000 */
[----:B------:R-:W-:Y:S01]  /*72d0*/  UIADD3 UR34, UP2, UR32, 0x2f0, URZ ;  /* 0x000002f020227890 */ /* 0x000fe2000ff5e03f */
[----:B------:R-:W-:Y:S01]  /*72e0*/  R2UR UR16, R19 ;  /* 0x00000000131072ca */ /* 0x000fe200000e0000 */
[----:B------:R-:W-:Y:S01]  /*72f0*/  UIADD3.X UR15, URZ, UR33, URZ, UP0, !UPT ;  /* 0x000000213f0f7290 */ /* 0x000fe200087fe43f */
[----:B------:R-:W-:Y:S01]  /*7300*/  R2UR UR11, R6 ;  /* 0x00000000060b72ca */ /* 0x000fe200000e0000 */
[----:B------:R-:W-:Y:S01]  /*7310*/  UIADD3.X UR23, URZ, UR33, URZ, UP1, !UPT ;  /* 0x000000213f177290 */ /* 0x000fe20008ffe43f */
[----:B------:R-:W-:Y:S01]  /*7320*/  R2UR UR12, R23 ;  /* 0x00000000170c72ca */ /* 0x000fe200000e0000 */
[----:B------:R-:W-:Y:S01]  /*7330*/  UIADD3 UR24, UR24, 0x180, URZ ;  /* 0x0000018018187890 */ /* 0x000fe2000fffe03f */
[----:B------:R-:W-:Y:S01]  /*7340*/  R2UR UR18, R20 ;  /* 0x00000000141272ca */ /* 0x000fe200000e0000 */
[----:B------:R-:W-:Y:S01]  /*7350*/  VIADD R10, R10, 0x1 ;  /* 0x000000010a0a7836 */ /* 0x000fe20000000000 */
[----:B------:R-:W-:Y:S01]  /*7360*/  R2UR UR19, R17 ;  /* 0x00000000111372ca */ /* 0x000fe200000e0000 */
[----:B------:R-:W-:Y:S01]  /*7370*/  UIADD3.X UR35, URZ, UR33, URZ, UP2, !UPT ;  /* 0x000000213f237290 */ /* 0x000fe200097fe43f */
[----:B------:R-:W-:Y:S01]  /*7380*/  ISETP.GT.AND P4, PT, R22, 0x1, PT ;  /* 0x000000011600780c */ /* 0x000fe20003f84270 */
[----:B------:R-:W-:Y:S01]  /*7390*/  UIADD3 UR8, UR8, 0x37180, URZ ;  /* 0x0003718008087890 */ /* 0x000fe2000fffe03f */
[C---:B------:R-:W-:Y:S01]  /*73a0*/  ISETP.NE.AND P1, PT, R10.reuse, 0xb, PT ;  /* 0x0000000b0a00780c */ /* 0x040fe20003f25270 */
[----:B------:R-:W-:Y:S01]  /*73b0*/  UIADD3 UR16, UR16, 0xb180, URZ ;  /* 0x0000b18010107890 */ /* 0x000fe2000fffe03f */
[----:B------:R-:W-:Y:S01]  /*73c0*/  VIADD R23, R23, 0x1 ;  /* 0x0000000117177836 */ /* 0x000fe20000000000 */
[----:B------:R-:W-:Y:S01]  /*73d0*/  UMOV UR30, 0x0 ;  /* 0x00000000001e7882 */ /* 0x000fe20000000000 */
[----:B------:R-:W-:Y:S01]  /*73e0*/  UMOV UR31, 0x10000000 ;  /* 0x10000000001f7882 */ /* 0x000fe20000000000 */
[----:B------:R-:W-:Y:S01]  /*73f0*/  UMOV UR10, URZ ;  /* 0x0000003f000a7c82 */ /* 0x000fe20008000000 */
[----:B------:R-:W-:Y:S01]  /*7400*/  UMOV UR9, UR25 ;  /* 0x0000001900097c82 */ /* 0x000fe20008000000 */
[----:B------:R-:W-:Y:S01]  /*7410*/  UMOV UR13, UR28 ;  /* 0x0000001c000d7c82 */ /* 0x000fe20008000000 */
[----:B------:R0:W-:Y:S01]  /*7420*/  UTMALDG.3D [UR24], [UR14], desc[UR30] ;  /* 0x00001e180e0075b4 */ /* 0x0001e20008011000 */
[----:B------:R-:W-:Y:S01]  /*7430*/  UMOV UR17, UR25 ;  /* 0x0000001900117c82 */ /* 0x000fe20008000000 */
[----:B------:R-:W-:Y:S01]  /*7440*/  UMOV UR20, UR28 ;  /* 0x0000001c00147c82 */ /* 0x000fe20008000000 */
[----:B------:R-:W-:Y:S01]  /*7450*/  SEL R16, RZ, 0x1, P1 ;  /* 0x00000001ff107807 */ /* 0x000fe20000800000 */
[----:B------:R-:W-:Y:S01]  /*7460*/  VIADD R21, R21, 0x20 ;  /* 0x0000002015157836 */ /* 0x000fe20000000000 */
[----:B------:R-:W-:Y:S01]  /*7470*/  SEL R10, R10, RZ, P1 ;  /* 0x000000ff0a0a7207 */ /* 0x000fe20000800000 */
[----:B------:R-:W-:Y:S01]  /*7480*/  VIADD R20, R20, 0x40 ;  /* 0x0000004014147836 */ /* 0x000fe20000000000 */
[----:B------:R-:W-:Y:S01]  /*7490*/  LOP3.LUT R5, R5, R16, RZ, 0x3c, !PT ;  /* 0x0000001005057212 */ /* 0x000fe200078e3cff */
[----:B------:R0:W-:Y:S01]  /*74a0*/  UTMALDG.4D [UR8], [UR22], desc[UR30] ;  /* 0x00001e08160075b4 */ /* 0x0001e20008019000 */
[----:B------:R0:W-:Y:S02]  /*74b0*/  UTMALDG.3D [UR16], [UR34], desc[UR30] ;  /* 0x00001e10220075b4 */ /* 0x0001e40008011000 */
[----:B0-----:R-:W-:Y:S05]  /*74c0*/  @P4 BRA `(.L_x_162) ;  /* 0xfffffffc00144947 */ /* 0x001fea000383ffff */
.L_x_158:
[----:B------:R-:W-:Y:S05]  /*74d0*/  BSYNC B1 ;  /* 0x0000000000017941 */ /* 0x000fea0003800000 */
.L_x_157:
[----:B------:R-:W-:Y:S01]  /*74e0*/  LOP3.LUT P5, RZ, R14, 0xff, RZ, 0xc0, !PT ;  /* 0x000000ff0eff7812 */ /* 0x000fe200078ac0ff */
[----:B------:R-:W-:Y:S01]  /*74f0*/  VIADD R6, R15, UR6 ;  /* 0x000000060f067c36 */ /* 0x000fe20008000000 */
[----:B------:R-:W-:Y:S01]  /*7500*/  ULDC.64 UR8, c[0x0][0x750] ;  /* 0x0001d40000087ab9 */ /* 0x000fe20000000a00 */
[----:B------:R-:W-:Y:S01]  /*7510*/  IMAD.U32 R11, RZ, RZ, UR6 ;  /* 0x00000006ff0b7e24 */ /* 0x000fe2000f8e00ff */
[----:B------:R-:W-:Y:S01]  /*7520*/  UISETP.GE.U32.AND UP0, UPT, UR6, 0xb, UPT ;  /* 0x0000000b0600788c */ /* 0x000fe2000bf06070 */
[----:B------:R-:W-:Y:S01]  /*7530*/  BSSY B1, `(.L_x_163) ;  /* 0x000006b000017945 */ /* 0x000fe20003800000 */
[----:B------:R-:W-:Y:S02]  /*7540*/  ISETP.GT.U32.AND P1, PT, R6, 0xa, PT ;  /* 0x0000000a0600780c */ /* 0x000fe40003f24070 */
[----:B------:R-:W-:Y:S02]  /*7550*/  PRMT R14, RZ, 0x7610, R14 ;  /* 0x00007610ff0e7816 */ /* 0x000fe4000000000e */
[----:B------:R-:W-:-:S02]  /*7560*/  ISETP.LT.U32.AND P1, PT, R11, 0xb, P1 ;  /* 0x0000000b0b00780c */ /* 0x000fc40000f21070 */
[----:B------:R-:W-:Y:S01]  /*7570*/  PLOP3.LUT P4, PT, PT, PT, UP0, 0x80, 0x0 ;  /* 0x000000000000781c */ /* 0x000fe20003f8f008 */
[----:B------:R-:W0:Y:S01]  /*7580*/  @P5 S2R R5, SR_CgaCtaId ;  /* 0x0000000000055919 */ /* 0x000e220000008800 */
[----:B------:R-:W-:-:S04]  /*7590*/  @P5 MOV R4, 0x400 ;  /* 0x0000040000045802 */ /* 0x000fc80000000f00 */
[----:B0-----:R-:W-:Y:S01]  /*75a0*/  @P5 LEA R10, R5, R4, 0x18 ;  /* 0x00000004050a5211 */ /* 0x001fe200078ec0ff */
[----:B------:R-:W-:-:S03]  /*75b0*/  IMAD.WIDE.U32 R4, R6, -0x45d1745d, RZ ;  /* 0xba2e8ba306047825 */ /* 0x000fc600078e00ff */
[----:B------:R0:W-:Y:S01]  /*75c0*/  @P5 SYNCS.ARRIVE.TRANS64.A1T0 RZ, [R10+URZ+0xe8], RZ ;  /* 0x0000e8ff0aff59a7 */ /* 0x0001e2000810003f */
[----:B------:R-:W-:Y:S01]  /*75d0*/  IADD3 R2, P5, R2, R8, RZ ;  /* 0x0000000802027210 */ /* 0x000fe20007fbe0ff */
[----:B------:R-:W-:Y:S01]  /*75e0*/  IMAD.MOV.U32 R4, RZ, RZ, -0x1 ;  /* 0xffffffffff047424 */ /* 0x000fe200078e00ff */
[----:B------:R-:W-:Y:S02]  /*75f0*/  SHF.R.U32.HI R11, RZ, 0x3, R5 ;  /* 0x00000003ff0b7819 */ /* 0x000fe40000011605 */
[----:B------:R-:W-:Y:S01]  /*7600*/  SEL R5, RZ, 0x1, !P1 ;  /* 0x00000001ff057807 */ /* 0x000fe20004800000 */
[----:B------:R-:W-:Y:S01]  /*7610*/  IMAD.X R3, R3, 0x1, R0, P5 ;  /* 0x0000000103037824 */ /* 0x000fe200028e0600 */
[----:B------:R-:W-:Y:S01]  /*7620*/  ISETP.GE.U32.AND P1, PT, R2, UR8, PT ;  /* 0x0000000802007c0c */ /* 0x000fe2000bf26070 */
[----:B------:R-:W-:Y:S01]  /*7630*/  IMAD R15, R11, -0xb, R6 ;  /* 0xfffffff50b0f7824 */ /* 0x000fe200078e0206 */
[----:B------:R-:W-:Y:S01]  /*7640*/  LOP3.LUT R12, R12, R5, RZ, 0x3c, !PT ;  /* 0x000000050c0c7212 */ /* 0x000fe200078e3cff */
[----:B------:R-:W-:Y:S01]  /*7650*/  IMAD.MOV.U32 R6, RZ, RZ, -0x1 ;  /* 0xffffffffff067424 */ /* 0x000fe200078e00ff */
[----:B------:R-:W-:Y:S01]  /*7660*/  ISETP.GE.U32.AND.EX P1, PT, R3, UR9, PT, P1 ;  /* 0x0000000903007c0c */ /* 0x000fe2000bf26110 */
[----:B------:R-:W-:Y:S01]  /*7670*/  IMAD.MOV.U32 R5, RZ, RZ, -0x1 ;  /* 0xffffffffff057424 */ /* 0x000fe200078e00ff */
[----:B------:R-:W-:-:S02]  /*7680*/  @P4 LOP3.LUT R12, R12, 0x1, R11, 0x78, !PT ;  /* 0x000000010c0c4812 */ /* 0x000fc400078e780b */
[----:B0-----:R-:W-:-:S09]  /*7690*/  PRMT R10, RZ, 0x7610, R10 ;  /* 0x00007610ff0a7816 */ /* 0x001fd2000000000a */
[----:B------:R-:W-:Y:S05]  /*76a0*/  @P1 BRA `(.L_x_164) ;  /* 0x00000004004c1947 */ /* 0x000fea0003800000 */
[----:B------:R-:W0:Y:S01]  /*76b0*/  S2R R17, SR_CTAID.X ;  /* 0x0000000000117919 */ /* 0x000e220000002500 */
[----:B------:R-:W-:Y:S01]  /*76c0*/  ULDC.64 UR8, c[0x0][0x728] ;  /* 0x0001ca0000087ab9 */ /* 0x000fe20000000a00 */
[----:B------:R-:W1:Y:S01]  /*76d0*/  LDC R18, c[0x0][0x144] ;  /* 0x00005100ff127b82 */ /* 0x000e620000000800 */
[----:B------:R-:W-:Y:S01]  /*76e0*/  ISETP.NE.U32.AND P1, PT, RZ, UR8, PT ;  /* 0x00000008ff007c0c */ /* 0x000fe2000bf25070 */
[----:B------:R-:W2:Y:S01]  /*76f0*/  S2R R6, SR_CTAID.Y ;  /* 0x0000000000067919 */ /* 0x000ea20000002600 */
[----:B------:R-:W-:Y:S01]  /*7700*/  ULDC UR10, c[0x0][0x150] ;  /* 0x00005400000a7ab9 */ /* 0x000fe20000000800 */
[----:B------:R-:W-:Y:S01]  /*7710*/  ULDC UR11, c[0x0][0x730] ;  /* 0x0001cc00000b7ab9 */ /* 0x000fe20000000800 */
[----:B------:R-:W-:Y:S01]  /*7720*/  ISETP.NE.AND.EX P1, PT, RZ, UR9, PT, P1 ;  /* 0x00000009ff007c0c */ /* 0x000fe2000bf25310 */
[----:B------:R-:W-:Y:S01]  /*7730*/  IMAD.MOV.U32 R4, RZ, RZ, R2 ;  /* 0x000000ffff047224 */ /* 0x000fe200078e0002 */
[----:B0-----:R-:W-:-:S05]  /*7740*/  I2FP.F32.U32 R5, R17 ;  /* 0x0000001100057245 */ /* 0x001fca0000201000 */
[----:B------:R-:W-:Y:S01]  /*7750*/  FMUL R20, R5, UR10 ;  /* 0x0000000a05147c20 */ /* 0x000fe20008400000 */
[----:B------:R-:W-:-:S05]  /*7760*/  IMAD.MOV.U32 R5, RZ, RZ, R3 ;  /* 0x000000ffff057224 */ /* 0x000fca00078e0003 */
[----:B--2---:R-:W-:Y:S05]  /*7770*/  @!P1 BRA `(.L_x_165) ;  /* 0x0000000000289947 */ /* 0x004fea0003800000 */
[----:B------:R-:W-:Y:S02]  /*7780*/  ULDC UR10, c[0x0][0x734] ;  /* 0x0001cd00000a7ab9 */ /* 0x000fe40000000800 */
[----:B------:R-:W-:-:S05]  /*7790*/  IADD3 R5, P1, R2, UR10, RZ ;  /* 0x0000000a02057c10 */ /* 0x000fca000ff3e0ff */
[----:B------:R-:W-:-:S04]  /*77a0*/  IMAD.X R19, RZ, RZ, R3, P1 ;  /* 0x000000ffff137224 */ /* 0x000fc800008e0603 */
[----:B------:R-:W-:-:S04]  /*77b0*/  IMAD.WIDE.U32 R10, R19, UR8, RZ ;  /* 0x00000008130a7c25 */ /* 0x000fc8000f8e00ff */
[----:B------:R-:W-:-:S04]  /*77c0*/  IMAD.WIDE.U32 R10, P1, R5, UR9, R10 ;  /* 0x00000009050a7c25 */ /* 0x000fc8000f82000a */
[----:B------:R-:W-:-:S04]  /*77d0*/  IMAD.WIDE.U32 R4, R5, UR8, RZ ;  /* 0x0000000805047c25 */ /* 0x000fc8000f8e00ff */
[----:B------:R-:W-:Y:S01]  /*77e0*/  IMAD.MOV.U32 R4, RZ, RZ, R11 ;  /* 0x000000ffff047224 */ /* 0x000fe200078e000b */
[----:B------:R-:W-:Y:S01]  /*77f0*/  IADD3 RZ, P4, R5, R10, RZ ;  /* 0x0000000a05ff7210 */ /* 0x000fe20007f9e0ff */
[----:B------:R-:W-:-:S04]  /*7800*/  IMAD.X R5, RZ, RZ, RZ, P1 ;  /* 0x000000ffff057224 */ /* 0x000fc800008e06ff */
[----:B------:R-:W-:-:S08]  /*7810*/  IMAD.WIDE.U32.X R4, R19, UR9, R4, P4 ;  /* 0x0000000913047c25 */ /* 0x000fd0000a0e0404 */
.L_x_165:
[--C-:B------:R-:W-:Y:S01]  /*7820*/  SHF.R.U64 R16, R4, UR11, R5.reuse ;  /* 0x0000000b04107c19 */ /* 0x100fe20008001205 */
[----:B------:R-:W0:Y:S01]  /*7830*/  F2I.U32.TRUNC.NTZ R20, R20 ;  /* 0x0000001400147305 */ /* 0x000e22000020f000 */
[----:B------:R-:W-:Y:S01]  /*7840*/  SHF.R.U32.HI R4, RZ, UR11, R5 ;  /* 0x0000000bff047c19 */ /* 0x000fe20008011605 */
[----:B------:R-:W-:Y:S01]  /*7850*/  ULDC.64 UR8, c[0x0][0x720] ;  /* 0x0001c80000087ab9 */ /* 0x000fe20000000a00 */
[----:B------:R-:W-:Y:S01]  /*7860*/  IADD3 R11, P1, RZ, -R16, RZ ;  /* 0x80000010ff0b7210 */ /* 0x000fe20007f3e0ff */
[----:B------:R-:W-:Y:S01]  /*7870*/  ULDC.64 UR10, c[0x0][0x740] ;  /* 0x0001d000000a7ab9 */ /* 0x000fe20000000a00 */
[----:B------:R-:W2:Y:S03]  /*7880*/  LDC R21, c[0x0][0x148] ;  /* 0x00005200ff157b82 */ /* 0x000ea60000000800 */
[----:B------:R-:W-:Y:S01]  /*7890*/  IMAD.X R4, RZ, RZ, ~R4, P1 ;  /* 0x000000ffff047224 */ /* 0x000fe200008e0e04 */
[----:B------:R-:W-:-:S03]  /*78a0*/  ISETP.NE.U32.AND P1, PT, RZ, UR10, PT ;  /* 0x0000000aff007c0c */ /* 0x000fc6000bf25070 */
[----:B------:R-:W-:Y:S01]  /*78b0*/  IMAD R10, R4, UR8, RZ ;  /* 0x00000008040a7c24 */ /* 0x000fe2000f8e02ff */
[----:B------:R-:W-:Y:S01]  /*78c0*/  ISETP.NE.AND.EX P1, PT, RZ, UR11, PT, P1 ;  /* 0x0000000bff007c0c */ /* 0x000fe2000bf25310 */
[----:B------:R-:W-:Y:S01]  /*78d0*/  IMAD.WIDE.U32 R4, R11, UR8, R2 ;  /* 0x000000080b047c25 */ /* 0x000fe2000f8e0002 */
[----:B------:R-:W-:-:S03]  /*78e0*/  ULDC UR8, c[0x0][0x718] ;  /* 0x0001c60000087ab9 */ /* 0x000fc60000000800 */
[----:B------:R-:W-:Y:S01]  /*78f0*/  IMAD R11, R11, UR9, R10 ;  /* 0x000000090b0b7c24 */ /* 0x000fe2000f8e020a */
[----:B------:R-:W-:Y:S01]  /*7900*/  ULDC UR9, c[0x0][0x154] ;  /* 0x0000550000097ab9 */ /* 0x000fe20000000800 */
[----:B0-----:R-:W-:Y:S02]  /*7910*/  IMAD.MOV R10, RZ, RZ, -R20 ;  /* 0x000000ffff0a7224 */ /* 0x001fe400078e0a14 */
[----:B------:R-:W-:Y:S02]  /*7920*/  IMAD.IADD R5, R5, 0x1, R11 ;  /* 0x0000000105057824 */ /* 0x000fe400078e020b */
[----:B-1----:R-:W-:Y:S01]  /*7930*/  IMAD R17, R18, R10, R17 ;  /* 0x0000000a12117224 */ /* 0x002fe200078e0211 */
[----:B------:R-:W-:Y:S02]  /*7940*/  I2FP.F32.U32 R10, R6 ;  /* 0x00000006000a7245 */ /* 0x000fe40000201000 */
[--C-:B------:R-:W-:Y:S02]  /*7950*/  SHF.R.U64 R18, R4, UR8, R5.reuse ;  /* 0x0000000804127c19 */ /* 0x100fe40008001205 */
[----:B------:R-:W-:Y:S01]  /*7960*/  SHF.R.U32.HI R5, RZ, UR8, R5 ;  /* 0x00000008ff057c19 */ /* 0x000fe20008011605 */
[----:B------:R-:W-:Y:S01]  /*7970*/  FMUL R10, R10, UR9 ;  /* 0x000000090a0a7c20 */ /* 0x000fe20008400000 */
[----:B------:R-:W-:-:S02]  /*7980*/  ULDC UR8, c[0x0][0x708] ;  /* 0x0001c20000087ab9 */ /* 0x000fc40000000800 */
[--C-:B------:R-:W-:Y:S01]  /*7990*/  SHF.R.U64 R20, R18, UR8, R5.reuse ;  /* 0x0000000812147c19 */ /* 0x100fe20008001205 */
[----:B------:R0:W1:Y:S01]  /*79a0*/  F2I.U32.TRUNC.NTZ R22, R10 ;  /* 0x0000000a00167305 */ /* 0x000062000020f000 */
[----:B------:R-:W-:Y:S01]  /*79b0*/  SHF.R.U32.HI R5, RZ, UR8, R5 ;  /* 0x00000008ff057c19 */ /* 0x000fe20008011605 */
[----:B------:R-:W-:-:S03]  /*79c0*/  ULDC UR8, c[0x0][0x758] ;  /* 0x0001d60000087ab9 */ /* 0x000fc60000000800 */
[--C-:B------:R-:W-:Y:S02]  /*79d0*/  SHF.R.U64 R19, R20, UR8, R5.reuse ;  /* 0x0000000814137c19 */ /* 0x100fe40008001205 */
[----:B------:R-:W-:-:S03]  /*79e0*/  SHF.R.U32.HI R23, RZ, UR8, R5 ;  /* 0x00000008ff177c19 */ /* 0x000fc60008011605 */
[----:B------:R-:W-:Y:S02]  /*79f0*/  IMAD.MOV.U32 R4, RZ, RZ, R19 ;  /* 0x000000ffff047224 */ /* 0x000fe400078e0013 */
[----:B------:R-:W-:Y:S01]  /*7a00*/  IMAD.MOV.U32 R5, RZ, RZ, R23 ;  /* 0x000000ffff057224 */ /* 0x000fe200078e0017 */
[----:B0-----:R-:W-:Y:S06]  /*7a10*/  @!P1 BRA `(.L_x_166) ;  /* 0x0000000000289947 */ /* 0x001fec0003800000 */
        /* <DEDUP_REMOVED lines=10> */
.L_x_166:
[----:B------:R-:W-:Y:S01]  /*7ac0*/  ULDC UR8, c[0x0][0x748] ;  /* 0x0001d20000087ab9 */ /* 0x000fe20000000800 */
[----:B-1----:R-:W-:Y:S01]  /*7ad0*/  IMAD.MOV R22, RZ, RZ, -R22 ;  /* 0x000000ffff167224 */ /* 0x002fe200078e0a16 */
[----:B------:R-:W-:Y:S01]  /*7ae0*/  SHF.R.U64 R5, R4, UR8, R5 ;  /* 0x0000000804057c19 */ /* 0x000fe20008001205 */
[----:B------:R-:W-:Y:S01]  /*7af0*/  ULDC UR8, c[0x0][0x738] ;  /* 0x0001ce0000087ab9 */ /* 0x000fe20000000800 */
[----:B------:R-:W-:Y:S01]  /*7b00*/  LOP3.LUT R4, R20, UR7, RZ, 0xc0, !PT ;  /* 0x0000000714047c12 */ /* 0x000fe2000f8ec0ff */
[----:B--2---:R-:W-:Y:S01]  /*7b10*/  @P3 IMAD R17, R21, R22, R6 ;  /* 0x0000001615113224 */ /* 0x004fe200078e0206 */
[----:B------:R-:W-:Y:S01]  /*7b20*/  LOP3.LUT R18, R18, UR4, RZ, 0xc0, !PT ;  /* 0x0000000412127c12 */ /* 0x000fe2000f8ec0ff */
[----:B------:R-:W-:Y:S01]  /*7b30*/  IMAD.MOV R6, RZ, RZ, -R5 ;  /* 0x000000ffff067224 */ /* 0x000fe200078e0a05 */
[----:B------:R-:W-:Y:S01]  /*7b40*/  ULDC UR9, c[0x0][0x710] ;  /* 0x0001c40000097ab9 */ /* 0x000fe20000000800 */
[----:B------:R-:W-:Y:S02]  /*7b50*/  IMAD R4, R5, UR5, R4 ;  /* 0x0000000505047c24 */ /* 0x000fe4000f8e0204 */
[----:B------:R-:W-:Y:S01]  /*7b60*/  IMAD R19, R6, UR8, R19 ;  /* 0x0000000806137c24 */ /* 0x000fe2000f8e0213 */
[----:B------:R-:W-:Y:S01]  /*7b70*/  ULDC UR8, c[0x0][0x700] ;  /* 0x0001c00000087ab9 */ /* 0x000fe20000000800 */
[----:B------:R-:W-:-:S02]  /*7b80*/  IMAD R17, R4, UR9, R17 ;  /* 0x0000000904117c24 */ /* 0x000fc4000f8e0211 */
[----:B------:R-:W-:Y:S02]  /*7b90*/  IMAD R6, R19, UR8, R18 ;  /* 0x0000000813067c24 */ /* 0x000fe4000f8e0212 */
[----:B------:R-:W-:Y:S02]  /*7ba0*/  IMAD.MOV.U32 R10, RZ, RZ, 0x1 ;  /* 0x00000001ff0a7424 */ /* 0x000fe400078e00ff */
[----:B------:R-:W-:Y:S01]  /*7bb0*/  IMAD.MOV.U32 R4, RZ, RZ, R16 ;  /* 0x000000ffff047224 */ /* 0x000fe200078e0010 */
[----:B------:R-:W-:Y:S02]  /*7bc0*/  SEL R5, R6, R17, !P3 ;  /* 0x0000001106057207 */ /* 0x000fe40005800000 */
[----:B------:R-:W-:-:S07]  /*7bd0*/  SEL R6, R17, R6, !P3 ;  /* 0x0000000611067207 */ /* 0x000fce0005800000 */
.L_x_164:
[----:B------:R-:W-:Y:S05]  /*7be0*/  BSYNC B1 ;  /* 0x0000000000017941 */ /* 0x000fea0003800000 */
.L_x_163:
[----:B------:R-:W-:-:S13]  /*7bf0*/  LOP3.LUT P1, RZ, R10, 0xff, RZ, 0xc0, !PT ;  /* 0x000000ff0aff7812 */ /* 0x000fda000782c0ff */
[----:B------:R-:W-:Y:S05]  /*7c00*/  @P1 BRA `(.L_x_167) ;  /* 0xfffffff4000c1947 */ /* 0x000fea000383ffff */
[----:B------:R-:W-:Y:S05]  /*7c10*/  BSYNC B0 ;  /* 0x0000000000007941 */ /* 0x000fea0003800000 */
.L_x_155:
[----:B------:R-:W-:-:S03]  /*7c20*/  UMOV UR8, 0xffffffff ;  /* 0xffffffff00087882 */ /* 0x000fc60000000000 */
[----:B------:R-:W-:Y:S05]  /*7c30*/  BRA.DIV UR8, `(.L_x_168) ;  /* 0x0000000a08307947 */ /* 0x000fea000b800000 */
[----:B------:R-:W-:-:S13]  /*7c40*/  ELECT P0, URZ, PT ;  /* 0x00000000003f782f */ /* 0x000fda0003800000 */
.L_x_191:
[----:B------:R-:W-:Y:S04]  /*7c50*/  BSSY B0, `(.L_x_169) ;  /* 0x000006a000007945 */ /* 0x000fe80003800000 */
[----:B------:R-:W-:Y:S05]  /*7c60*/  @!P0 BRA `(.L_x_170) ;  /* 0x0000000400a08947 */ /* 0x000fea0003800000 */
[----:B------:R-:W-:-:S04]  /*7c70*/  LOP3.LUT R7, R7, 0x2, RZ, 0xfc, !PT ;  /* 0x0000000207077812 */ /* 0x000fc800078efcff */
[----:B------:R-:W-:-:S13]  /*7c80*/  ISETP.NE.AND P0, PT, R7, 0x3, PT ;  /* 0x000000030700780c */ /* 0x000fda0003f05270 */
[----:B------:R-:W-:Y:S05]  /*7c90*/  @!P0 BRA `(.L_x_171) ;  /* 0x0000000000048947 */ /* 0x000fea0003800000 */
[----:B------:R-:W-:Y:S01]  /*7ca0*/  BPT.TRAP 0x1 ;  /* 0x000000040000795c */ /* 0x000fe20000300000 */
.L_x_171:
[----:B------:R-:W0:Y:S01]  /*7cb0*/  S2R R3, SR_CgaCtaId ;  /* 0x0000000000037919 */ /* 0x000e220000008800 */
[----:B------:R-:W-:Y:S02]  /*7cc0*/  MOV R0, 0x400 ;  /* 0x0000040000007802 */ /* 0x000fe40000000f00 */
[----:B------:R-:W-:Y:S02]  /*7cd0*/  SHF.L.U32 R2, R12, 0x1f, RZ ;  /* 0x0000001f0c027819 */ /* 0x000fe400000006ff */
[----:B0-----:R-:W-:-:S05]  /*7ce0*/  LEA R0, R3, R0, 0x18 ;  /* 0x0000000003007211 */ /* 0x001fca00078ec0ff */
[----:B------:R-:W-:-:S04]  /*7cf0*/  VIADD R0, R0, 0x58 ;  /* 0x0000005800007836 */ /* 0x000fc80000000000 */
[C---:B------:R-:W-:Y:S02]  /*7d00*/  IMAD R5, R15.reuse, 0x8, R0 ;  /* 0x000000080f057824 */ /* 0x040fe400078e0200 */
[----:B------:R-:W-:Y:S02]  /*7d10*/  VIADD R15, R15, 0x1 ;  /* 0x000000010f0f7836 */ /* 0x000fe40000000000 */
[----:B------:R-:W0:Y:S03]  /*7d20*/  SYNCS.PHASECHK.TRANS64.TRYWAIT P0, [R5+URZ], R2 ;  /* 0x00000002050075a7 */ /* 0x000e26000800017f */
[----:B------:R-:W-:-:S04]  /*7d30*/  ISETP.NE.AND P1, PT, R15, 0xb, PT ;  /* 0x0000000b0f00780c */ /* 0x000fc80003f25270 */
[----:B------:R-:W-:Y:S02]  /*7d40*/  SEL R3, RZ, 0x1, P1 ;  /* 0x00000001ff037807 */ /* 0x000fe40000800000 */
[----:B------:R-:W-:Y:S02]  /*7d50*/  SEL R15, R15, RZ, P1 ;  /* 0x000000ff0f0f7207 */ /* 0x000fe40000800000 */
[----:B------:R-:W-:-:S03]  /*7d60*/  LOP3.LUT R12, R12, R3, RZ, 0x3c, !PT ;  /* 0x000000030c0c7212 */ /* 0x000fc600078e3cff */
[----:B------:R-:W-:Y:S01]  /*7d70*/  IMAD R7, R15, 0x8, R0 ;  /* 0x000000080f077824 */ /* 0x000fe200078e0200 */
[----:B------:R-:W-:Y:S01]  /*7d80*/  SHF.L.U32 R4, R12, 0x1f, RZ ;  /* 0x0000001f0c047819 */ /* 0x000fe200000006ff */
[----:B0-----:R-:W-:Y:S06]  /*7d90*/  @!P0 BRA `(.L_x_172) ;  /* 0x0000000400fc8947 */ /* 0x001fec0003800000 */
.L_x_192:
[----:B------:R-:W1:Y:S01]  /*7da0*/  SYNCS.PHASECHK.TRANS64.TRYWAIT P0, [R7+URZ], R4 ;  /* 0x00000004070075a7 */ /* 0x000e62000800017f */
[----:B0-----:R-:W-:-:S05]  /*7db0*/  VIADD R2, R15, 0x1 ;  /* 0x000000010f027836 */ /* 0x001fca0000000000 */
[----:B------:R-:W-:-:S04]  /*7dc0*/  ISETP.NE.AND P1, PT, R2, 0xb, PT ;  /* 0x0000000b0200780c */ /* 0x000fc80003f25270 */
[----:B------:R-:W-:Y:S02]  /*7dd0*/  SEL R3, RZ, 0x1, P1 ;  /* 0x00000001ff037807 */ /* 0x000fe40000800000 */
[----:B------:R-:W-:Y:S02]  /*7de0*/  SEL R9, R2, RZ, P1 ;  /* 0x000000ff02097207 */ /* 0x000fe40000800000 */
[----:B------:R-:W-:-:S03]  /*7df0*/  LOP3.LUT R12, R12, R3, RZ, 0x3c, !PT ;  /* 0x000000030c0c7212 */ /* 0x000fc600078e3cff */
[----:B------:R-:W-:Y:S01]  /*7e00*/  IMAD R6, R9, 0x8, R0 ;  /* 0x0000000809067824 */ /* 0x000fe200078e0200 */
[----:B------:R-:W-:Y:S01]  /*7e10*/  SHF.L.U32 R5, R12, 0x1f, RZ ;  /* 0x0000001f0c057819 */ /* 0x000fe200000006ff */
[----:B-1----:R-:W-:Y:S06]  /*7e20*/  @!P0 BRA `(.L_x_173) ;  /* 0x0000000400ec8947 */ /* 0x002fec0003800000 */
.L_x_193:
[----:B------:R-:W1:Y:S01]  /*7e30*/  SYNCS.PHASECHK.TRANS64.TRYWAIT P0, [R6+URZ], R5 ;  /* 0x00000005060075a7 */ /* 0x000e62000800017f */
[----:B------:R-:W-:-:S05]  /*7e40*/  VIADD R2, R9, 0x1 ;  /* 0x0000000109027836 */ /* 0x000fca0000000000 */
[----:B------:R-:W-:-:S04]  /*7e50*/  ISETP.NE.AND P1, PT, R2, 0xb, PT ;  /* 0x0000000b0200780c */ /* 0x000fc80003f25270 */
[----:B------:R-:W-:Y:S02]  /*7e60*/  SEL R3, RZ, 0x1, P1 ;  /* 0x00000001ff037807 */ /* 0x000fe40000800000 */
[----:B0-----:R-:W-:Y:S02]  /*7e70*/  SEL R7, R2, RZ, P1 ;  /* 0x000000ff02077207 */ /* 0x001fe40000800000 */
[----:B------:R-:W-:-:S03]  /*7e80*/  LOP3.LUT R12, R12, R3, RZ, 0x3c, !PT ;  /* 0x000000030c0c7212 */ /* 0x000fc600078e3cff */
[----:B------:R-:W-:Y:S01]  /*7e90*/  IMAD R9, R7, 0x8, R0 ;  /* 0x0000000807097824 */ /* 0x000fe200078e0200 */
[----:B------:R-:W-:Y:S01]  /*7ea0*/  SHF.L.U32 R4, R12, 0x1f, RZ ;  /* 0x0000001f0c047819 */ /* 0x000fe200000006ff */
[----:B-1----:R-:W-:Y:S06]  /*7eb0*/  @!P0 BRA `(.L_x_174) ;  /* 0x0000000400dc8947 */ /* 0x002fec0003800000 */
.L_x_194:
[----:B------:R-:W1:Y:S01]  /*7ec0*/  SYNCS.PHASECHK.TRANS64.TRYWAIT P0, [R9+URZ], R4 ;  /* 0x00000004090075a7 */ /* 0x000e62000800017f */
[----:B------:R-:W-:-:S05]  /*7ed0*/  VIADD R2, R7, 0x1 ;  /* 0x0000000107027836 */ /* 0x000fca0000000000 */
[----:B------:R-:W-:-:S04]  /*7ee0*/  ISETP.NE.AND P1, PT, R2, 0xb, PT ;  /* 0x0000000b0200780c */ /* 0x000fc80003f25270 */
[----:B------:R-:W-:Y:S02]  /*7ef0*/  SEL R3, RZ, 0x1, P1 ;  /* 0x00000001ff037807 */ /* 0x000fe40000800000 */
[----:B------:R-:W-:Y:S02]  /*7f00*/  SEL R7, R2, RZ, P1 ;  /* 0x000000ff02077207 */ /* 0x000fe40000800000 */
[----:B------:R-:W-:-:S03]  /*7f10*/  LOP3.LUT R12, R12, R3, RZ, 0x3c, !PT ;  /* 0x000000030c0c7212 */ /* 0x000fc600078e3cff */
[----:B0-----:R-:W-:Y:S01]  /*7f20*/  IMAD R6, R7, 0x8, R0 ;  /* 0x0000000807067824 */ /* 0x001fe200078e0200 */
[----:B------:R-:W-:Y:S01]  /*7f30*/  SHF.L.U32 R5, R12, 0x1f, RZ ;  /* 0x0000001f0c057819 */ /* 0x000fe200000006ff */
[----:B-1----:R-:W-:Y:S06]  /*7f40*/  @!P0 BRA `(.L_x_175) ;  /* 0x0000000400cc8947 */ /* 0x002fec0003800000 */
.L_x_195:
        /* <DEDUP_REMOVED lines=9> */
.L_x_196:
        /* <DEDUP_REMOVED lines=9> */
.L_x_197:
        /* <DEDUP_REMOVED lines=9> */
.L_x_198:
[----:B------:R-:W1:Y:S01]  /*8100*/  SYNCS.PHASECHK.TRANS64.TRYWAIT P0, [R9+URZ], R4 ;  /* 0x00000004090075a7 */ /* 0x000e62000800017f */
[----:B------:R-:W-:-:S05]  /*8110*/  VIADD R2, R7, 0x1 ;  /* 0x0000000107027836 */ /* 0x000fca0000000000 */
[----:B------:R-:W-:-:S04]  /*8120*/  ISETP.NE.AND P1, PT, R2, 0xb, PT ;  /* 0x0000000b0200780c */ /* 0x000fc80003f25270 */
[----:B------:R-:W-:Y:S02]  /*8130*/  SEL R3, RZ, 0x1, P1 ;  /* 0x00000001ff037807 */ /* 0x000fe40000800000 */
[----:B------:R-:W-:Y:S02]  /*8140*/  SEL R7, R2, RZ, P1 ;  /* 0x000000ff02077207 */ /* 0x000fe40000800000 */
[----:B------:R-:W-:-:S03]  /*8150*/  LOP3.LUT R12, R12, R3, RZ, 0x3c, !PT ;  /* 0x000000030c0c7212 */ /* 0x000fc600078e3cff */
[----:B------:R-:W-:Y:S01]  /*8160*/  IMAD R8, R7, 0x8, R0 ;  /* 0x0000000807087824 */ /* 0x000fe200078e0200 */
[----:B0-----:R-:W-:Y:S01]  /*8170*/  SHF.L.U32 R5, R12, 0x1f, RZ ;  /* 0x0000001f0c057819 */ /* 0x001fe200000006ff */
[----:B-1----:R-:W-:Y:S06]  /*8180*/  @!P0 BRA `(.L_x_179) ;  /* 0x00000004008c8947 */ /* 0x002fec0003800000 */
.L_x_199:
[----:B------:R-:W1:Y:S01]  /*8190*/  SYNCS.PHASECHK.TRANS64.TRYWAIT P0, [R8+URZ], R5 ;  /* 0x00000005080075a7 */ /* 0x000e62000800017f */
[----:B------:R-:W-:-:S05]  /*81a0*/  VIADD R2, R7, 0x1 ;  /* 0x0000000107027836 */ /* 0x000fca0000000000 */
[----:B------:R-:W-:-:S04]  /*81b0*/  ISETP.NE.AND P1, PT, R2, 0xb, PT ;  /* 0x0000000b0200780c */ /* 0x000fc80003f25270 */
[----:B------:R-:W-:Y:S02]  /*81c0*/  SEL R3, RZ, 0x1, P1 ;  /* 0x00000001ff037807 */ /* 0x000fe40000800000 */
[----:B------:R-:W-:Y:S02]  /*81d0*/  SEL R7, R2, RZ, P1 ;  /* 0x000000ff02077207 */ /* 0x000fe40000800000 */
[----:B0-----:R-:W-:-:S03]  /*81e0*/  LOP3.LUT R9, R12, R3, RZ, 0x3c, !PT ;  /* 0x000000030c097212 */ /* 0x001fc600078e3cff */
[----:B------:R-:W-:Y:S01]  /*81f0*/  IMAD R11, R7, 0x8, R0 ;  /* 0x00000008070b7824 */ /* 0x000fe200078e0200 */
[----:B------:R-:W-:Y:S01]  /*8200*/  SHF.L.U32 R6, R9, 0x1f, RZ ;  /* 0x0000001f09067819 */ /* 0x000fe200000006ff */
[----:B-1----:R-:W-:Y:S06]  /*8210*/  @!P0 BRA `(.L_x_180) ;  /* 0x00000004007c8947 */ /* 0x002fec0003800000 */
.L_x_200:
[----:B------:R-:W1:Y:S01]  /*8220*/  SYNCS.PHASECHK.TRANS64.TRYWAIT P0, [R11+URZ], R6 ;  /* 0x000000060b0075a7 */ /* 0x000e62000800017f */
[----:B------:R-:W-:-:S05]  /*8230*/  VIADD R2, R7, 0x1 ;  /* 0x0000000107027836 */ /* 0x000fca0000000000 */
[----:B------:R-:W-:-:S04]  /*8240*/  ISETP.NE.AND P1, PT, R2, 0xb, PT ;  /* 0x0000000b0200780c */ /* 0x000fc80003f25270 */
[----:B------:R-:W-:Y:S02]  /*8250*/  SEL R4, RZ, 0x1, P1 ;  /* 0x00000001ff047807 */ /* 0x000fe40000800000 */
[----:B------:R-:W-:Y:S02]  /*8260*/  SEL R3, R2, RZ, P1 ;  /* 0x000000ff02037207 */ /* 0x000fe40000800000 */
[----:B------:R-:W-:Y:S01]  /*8270*/  LOP3.LUT R4, R9, R4, RZ, 0x3c, !PT ;  /* 0x0000000409047212 */ /* 0x000fe200078e3cff */
[----:B-1----:R-:W-:Y:S06]  /*8280*/  @!P0 BRA `(.L_x_181) ;  /* 0x0000000400748947 */ /* 0x002fec0003800000 */
.L_x_201:
[----:B------:R-:W-:Y:S01]  /*8290*/  IMAD R3, R3, 0x8, R0 ;  /* 0x0000000803037824 */ /* 0x000fe200078e0200 */
[----:B------:R-:W-:-:S07]  /*82a0*/  SHF.L.U32 R0, R4, 0x1f, RZ ;  /* 0x0000001f04007819 */ /* 0x000fce00000006ff */
.L_x_182:
[----:B--2---:R2:W3:Y:S02]  /*82b0*/  SYNCS.PHASECHK.TRANS64.TRYWAIT P0, [R3+URZ], R0 ;  /* 0x00000000030075a7 */ /* 0x0044e4000800017f */
[----:B---3--:R-:W-:Y:S05]  /*82c0*/  @!P0 NANOSLEEP.SYNCS 0x989680 ;  /* 0x009896800000895d */ /* 0x008fea0003900000 */
[----:B------:R-:W3:Y:S02]  /*82d0*/  @!P0 SYNCS.PHASECHK.TRANS64 P0, [R3+URZ], R0 ;  /* 0x00000000030085a7 */ /* 0x000ee4000800007f */
[----:B---3--:R-:W-:Y:S05]  /*82e0*/  @!P0 BRA `(.L_x_182) ;  /* 0xfffffffc00f08947 */ /* 0x008fea000383ffff */
.L_x_170:
[----:B------:R-:W-:Y:S05]  /*82f0*/  BSYNC B0 ;  /* 0x0000000000007941 */ /* 0x000fea0003800000 */
.L_x_169:
[----:B------:R-:W-:Y:S05]  /*8300*/  EXIT ;  /* 0x000000000000794d */ /* 0x000fea0003800000 */
.L_x_16:
[----:B0-----:R-:W-:-:S04]  /*8310*/  IMAD.U32 R19, RZ, RZ, UR12 ;  /* 0x0000000cff137e24 */ /* 0x001fc8000f8e00ff */
[----:B------:R0:W1:Y:S03]  /*8320*/  SYNCS.PHASECHK.TRANS64.TRYWAIT P0, [R19+URZ+-0x8], R18 ;  /* 0xfffff812130075a7 */ /* 0x000066000800017f */
[----:B-1----:R-:W-:Y:S05]  /*8330*/  @!P0 NANOSLEEP.SYNCS 0x989680 ;  /* 0x009896800000895d */ /* 0x002fea0003900000 */
[----:B------:R-:W1:Y:S02]  /*8340*/  @!P0 SYNCS.PHASECHK.TRANS64 P0, [R19+URZ+-0x8], R18 ;  /* 0xfffff812130085a7 */ /* 0x000e64000800007f */
[----:B-1----:R-:W-:Y:S05]  /*8350*/  @!P0 BRA `(.L_x_16) ;  /* 0xfffffffc00ec8947 */ /* 0x002fea000383ffff */
[----:B------:R-:W-:Y:S05]  /*8360*/  BRA `(.L_x_183) ;  /* 0xffffff9000b87947 */ /* 0x000fea000383ffff */
.L_x_21:
[----:B-1----:R-:W-:-:S04]  /*8370*/  IMAD.U32 R21, RZ, RZ, UR8 ;  /* 0x00000008ff157e24 */ /* 0x002fc8000f8e00ff */
[----:B------:R1:W2:Y:S03]  /*8380*/  SYNCS.PHASECHK.TRANS64.TRYWAIT P0, [R21+URZ], R20 ;  /* 0x00000014150075a7 */ /* 0x0002a6000800017f */
[----:B--2---:R-:W-:Y:S05]  /*8390*/  @!P0 NANOSLEEP.SYNCS 0x989680 ;  /* 0x009896800000895d */ /* 0x004fea0003900000 */
[----:B------:R-:W2:Y:S02]  /*83a0*/  @!P0 SYNCS.PHASECHK.TRANS64 P0, [R21+URZ], R20 ;  /* 0x00000014150085a7 */ /* 0x000ea4000800007f */
[----:B--2---:R-:W-:Y:S05]  /*83b0*/  @!P0 BRA `(.L_x_21) ;  /* 0xfffffffc00ec8947 */ /* 0x004fea000383ffff */
[----:B------:R-:W-:Y:S05]  /*83c0*/  BRA `(.L_x_20) ;  /* 0xffffff94006c7947 */ /* 0x000fea000383ffff */
.L_x_25:
[----:B0-----:R-:W-:-:S04]  /*83d0*/  IMAD.U32 R19, RZ, RZ, UR12 ;  /* 0x0000000cff137e24 */ /* 0x001fc8000f8e00ff */
[----:B------:R0:W2:Y:S03]  /*83e0*/  SYNCS.PHASECHK.TRANS64.TRYWAIT P0, [R19+URZ+0x8], R18 ;  /* 0x00000812130075a7 */ /* 0x0000a6000800017f */
[----:B--2---:R-:W-:Y:S05]  /*83f0*/  @!P0 NANOSLEEP.SYNCS 0x989680 ;  /* 0x009896800000895d */ /* 0x004fea0003900000 */
[----:B------:R-:W2:Y:S02]  /*8400*/  @!P0 SYNCS.PHASECHK.TRANS64 P0, [R19+URZ+0x8], R18 ;  /* 0x00000812130085a7 */ /* 0x000ea4000800007f */
[----:B--2---:R-:W-:Y:S05]  /*8410*/  @!P0 BRA `(.L_x_25) ;  /* 0xfffffffc00ec8947 */ /* 0x004fea000383ffff */
[----:B------:R-:W-:Y:S05]  /*8420*/  BRA `(.L_x_184) ;  /* 0xffffff9800247947 */ /* 0x000fea000383ffff */
.L_x_156:
[----:B------:R-:W-:Y:S01]  /*8430*/  BSSY B1, `(.L_x_185) ;  /* 0x0000006000017945 */ /* 0x000fe20003800000 */
[----:B------:R-:W-:-:S07]  /*8440*/  IMAD.MOV.U32 R10, RZ, RZ, -0x1 ;  /* 0xffffffffff0a7424 */ /* 0x000fce00078e00ff */
[----:B------:R-:W-:Y:S05]  /*8450*/  WARPSYNC.COLLECTIVE R10, `(.L_x_186) ;  /* 0x000000000a0c7348 */ /* 0x000fea0003c00000 */
[----:B------:R-:W-:Y:S02]  /*8460*/  ELECT P1, UR62, PT ;  /* 0x00000000003e782f */ /* 0x000fe40003820000 */
[----:B------:R-:W-:Y:S01]  /*8470*/  MOV R10, UR62 ;  /* 0x0000003e000a7c02 */ /* 0x000fe20008000f00 */
[----:B------:R-:W-:Y:S10]  /*8480*/  ENDCOLLECTIVE ;  /* 0x000000000000791b */ /* 0x000ff40003800000 */
.L_x_186:
[----:B------:R-:W-:Y:S05]  /*8490*/  BSYNC B1 ;  /* 0x0000000000017941 */ /* 0x000fea0003800000 */
.L_x_185:
[----:B------:R-:W-:Y:S05]  /*84a0*/  BRA `(.L_x_187) ;  /* 0xffffffe800f07947 */ /* 0x000fea000383ffff */
.L_x_159:
[----:B-1----:R1:W2:Y:S02]  /*84b0*/  SYNCS.PHASECHK.TRANS64.TRYWAIT P1, [R18+URZ+0x58], R11 ;  /* 0x0000580b120075a7 */ /* 0x0022a4000802017f */
[----:B--2---:R-:W-:Y:S05]  /*84c0*/  @!P1 NANOSLEEP.SYNCS 0x989680 ;  /* 0x009896800000995d */ /* 0x004fea0003900000 */
[----:B------:R-:W2:Y:S02]  /*84d0*/  @!P1 SYNCS.PHASECHK.TRANS64 P1, [R18+URZ+0x58], R11 ;  /* 0x0000580b120095a7 */ /* 0x000ea4000802007f */
[----:B--2---:R-:W-:Y:S05]  /*84e0*/  @!P1 BRA `(.L_x_159) ;  /* 0xfffffffc00f09947 */ /* 0x004fea000383ffff */
[----:B------:R-:W-:Y:S05]  /*84f0*/  BRA `(.L_x_188) ;  /* 0xffffffec00287947 */ /* 0x000fea000383ffff */
.L_x_168:
[----:B------:R-:W-:Y:S01]  /*8500*/  BSSY B0, `(.L_x_189) ;  /* 0x0000006000007945 */ /* 0x000fe20003800000 */
[----:B------:R-:W-:-:S07]  /*8510*/  IMAD.MOV.U32 R10, RZ, RZ, -0x1 ;  /* 0xffffffffff0a7424 */ /* 0x000fce00078e00ff */
[----:B------:R-:W-:Y:S05]  /*8520*/  WARPSYNC.COLLECTIVE R10, `(.L_x_190) ;  /* 0x000000000a0c7348 */ /* 0x000fea0003c00000 */
[----:B------:R-:W-:Y:S02]  /*8530*/  ELECT P1, UR62, PT ;  /* 0x00000000003e782f */ /* 0x000fe40003820000 */
[----:B------:R-:W-:Y:S01]  /*8540*/  MOV R10, UR62 ;  /* 0x0000003e000a7c02 */ /* 0x000fe20008000f00 */
[----:B------:R-:W-:Y:S10]  /*8550*/  ENDCOLLECTIVE ;  /* 0x000000000000791b */ /* 0x000ff40003800000 */
.L_x_190:
[----:B------:R-:W-:Y:S05]  /*8560*/  BSYNC B0 ;  /* 0x0000000000007941 */ /* 0x000fea0003800000 */
.L_x_189:
[----:B------:R-:W-:Y:S01]  /*8570*/  PLOP3.LUT P0, PT, P1, PT, PT, 0x80, 0x0 ;  /* 0x000000000000781c */ /* 0x000fe20000f0f070 */
[----:B------:R-:W-:-:S12]  /*8580*/  BRA `(.L_x_191) ;  /* 0xfffffff400b07947 */ /* 0x000fd8000383ffff */
.L_x_172:
[----:B0-----:R0:W1:Y:S02]  /*8590*/  SYNCS.PHASECHK.TRANS64.TRYWAIT P0, [R5+URZ], R2 ;  /* 0x00000002050075a7 */ /* 0x001064000800017f */
[----:B-1----:R-:W-:Y:S05]  /*85a0*/  @!P0 NANOSLEEP.SYNCS 0x989680 ;  /* 0x009896800000895d */ /* 0x002fea0003900000 */
[----:B------:R-:W1:Y:S02]  /*85b0*/  @!P0 SYNCS.PHASECHK.TRANS64 P0, [R5+URZ], R2 ;  /* 0x00000002050085a7 */ /* 0x000e64000800007f */
[----:B-1----:R-:W-:Y:S05]  /*85c0*/  @!P0 BRA `(.L_x_172) ;  /* 0xfffffffc00f08947 */ /* 0x002fea000383ffff */
[----:B------:R-:W-:Y:S05]  /*85d0*/  BRA `(.L_x_192) ;  /* 0xfffffff400f07947 */ /* 0x000fea000383ffff */
.L_x_173:
[----:B0-----:R0:W1:Y:S02]  /*85e0*/  SYNCS.PHASECHK.TRANS64.TRYWAIT P0, [R7+URZ], R4 ;  /* 0x00000004070075a7 */ /* 0x001064000800017f */
[----:B-1----:R-:W-:Y:S05]  /*85f0*/  @!P0 NANOSLEEP.SYNCS 0x989680 ;  /* 0x009896800000895d */ /* 0x002fea0003900000 */
[----:B------:R-:W1:Y:S02]  /*8600*/  @!P0 SYNCS.PHASECHK.TRANS64 P0, [R7+URZ], R4 ;  /* 0x00000004070085a7 */ /* 0x000e64000800007f */
[----:B-1----:R-:W-:Y:S05]  /*8610*/  @!P0 BRA `(.L_x_173) ;  /* 0xfffffffc00f08947 */ /* 0x002fea000383ffff */
[----:B------:R-:W-:Y:S05]  /*8620*/  BRA `(.L_x_193) ;  /* 0xfffffff800007947 */ /* 0x000fea000383ffff */
.L_x_174:
[----:B0-----:R0:W1:Y:S02]  /*8630*/  SYNCS.PHASECHK.TRANS64.TRYWAIT P0, [R6+URZ], R5 ;  /* 0x00000005060075a7 */ /* 0x001064000800017f */
[----:B-1----:R-:W-:Y:S05]  /*8640*/  @!P0 NANOSLEEP.SYNCS 0x989680 ;  /* 0x009896800000895d */ /* 0x002fea0003900000 */
[----:B------:R-:W1:Y:S02]  /*8650*/  @!P0 SYNCS.PHASECHK.TRANS64 P0, [R6+URZ], R5 ;  /* 0x00000005060085a7 */ /* 0x000e64000800007f */
[----:B-1----:R-:W-:Y:S05]  /*8660*/  @!P0 BRA `(.L_x_174) ;  /* 0xfffffffc00f08947 */ /* 0x002fea000383ffff */
[----:B------:R-:W-:Y:S05]  /*8670*/  BRA `(.L_x_194) ;  /* 0xfffffff800107947 */ /* 0x000fea000383ffff */
.L_x_175:
[----:B0-----:R0:W1:Y:S02]  /*8680*/  SYNCS.PHASECHK.TRANS64.TRYWAIT P0, [R9+URZ], R4 ;  /* 0x00000004090075a7 */ /* 0x001064000800017f */
[----:B-1----:R-:W-:Y:S05]  /*8690*/  @!P0 NANOSLEEP.SYNCS 0x989680 ;  /* 0x009896800000895d */ /* 0x002fea0003900000 */
[----:B------:R-:W1:Y:S02]  /*86a0*/  @!P0 SYNCS.PHASECHK.TRANS64 P0, [R9+URZ], R4 ;  /* 0x00000004090085a7 */ /* 0x000e64000800007f */
[----:B-1----:R-:W-:Y:S05]  /*86b0*/  @!P0 BRA `(.L_x_175) ;  /* 0xfffffffc00f08947 */ /* 0x002fea000383ffff */
[----:B------:R-:W-:Y:S05]  /*86c0*/  BRA `(.L_x_195) ;  /* 0xfffffff800207947 */ /* 0x000fea000383ffff */
.L_x_176:
[----:B0-----:R0:W1:Y:S02]  /*86d0*/  SYNCS.PHASECHK.TRANS64.TRYWAIT P0, [R6+URZ], R5 ;  /* 0x00000005060075a7 */ /* 0x001064000800017f */
[----:B-1----:R-:W-:Y:S05]  /*86e0*/  @!P0 NANOSLEEP.SYNCS 0x989680 ;  /* 0x009896800000895d */ /* 0x002fea0003900000 */
[----:B------:R-:W1:Y:S02]  /*86f0*/  @!P0 SYNCS.PHASECHK.TRANS64 P0, [R6+URZ], R5 ;  /* 0x00000005060085a7 */ /* 0x000e64000800007f */
[----:B-1----:R-:W-:Y:S05]  /*8700*/  @!P0 BRA `(.L_x_176) ;  /* 0xfffffffc00f08947 */ /* 0x002fea000383ffff */
[----:B------:R-:W-:Y:S05]  /*8710*/  BRA `(.L_x_196) ;  /* 0xfffffff800307947 */ /* 0x000fea000383ffff */
.L_x_177:
[----:B0-----:R0:W1:Y:S02]  /*8720*/  SYNCS.PHASECHK.TRANS64.TRYWAIT P0, [R9+URZ], R4 ;  /* 0x00000004090075a7 */ /* 0x001064000800017f */
[----:B-1----:R-:W-:Y:S05]  /*8730*/  @!P0 NANOSLEEP.SYNCS 0x989680 ;  /* 0x009896800000895d */ /* 0x002fea0003900000 */
[----:B------:R-:W1:Y:S02]  /*8740*/  @!P0 SYNCS.PHASECHK.TRANS64 P0, [R9+URZ], R4 ;  /* 0x00000004090085a7 */ /* 0x000e64000800007f */
[----:B-1----:R-:W-:Y:S05]  /*8750*/  @!P0 BRA `(.L_x_177) ;  /* 0xfffffffc00f08947 */ /* 0x002fea000383ffff */
[----:B------:R-:W-:Y:S05]  /*8760*/  BRA `(.L_x_197) ;  /* 0xfffffff800407947 */ /* 0x000fea000383ffff */
.L_x_178:
[----:B0-----:R0:W1:Y:S02]  /*8770*/  SYNCS.PHASECHK.TRANS64.TRYWAIT P0, [R6+URZ], R5 ;  /* 0x00000005060075a7 */ /* 0x001064000800017f */
[----:B-1----:R-:W-:Y:S05]  /*8780*/  @!P0 NANOSLEEP.SYNCS 0x989680 ;  /* 0x009896800000895d */ /* 0x002fea0003900000 */
[----:B------:R-:W1:Y:S02]  /*8790*/  @!P0 SYNCS.PHASECHK.TRANS64 P0, [R6+URZ], R5 ;  /* 0x00000005060085a7 */ /* 0x000e64000800007f */
[----:B-1----:R-:W-:Y:S05]  /*87a0*/  @!P0 BRA `(.L_x_178) ;  /* 0xfffffffc00f08947 */ /* 0x002fea000383ffff */
[----:B------:R-:W-:Y:S05]  /*87b0*/  BRA `(.L_x_198) ;  /* 0xfffffff800507947 */ /* 0x000fea000383ffff */
.L_x_179:
[----:B0-----:R0:W1:Y:S02]  /*87c0*/  SYNCS.PHASECHK.TRANS64.TRYWAIT P0, [R9+URZ], R4 ;  /* 0x00000004090075a7 */ /* 0x001064000800017f */
[----:B-1----:R-:W-:Y:S05]  /*87d0*/  @!P0 NANOSLEEP.SYNCS 0x989680 ;  /* 0x009896800000895d */ /* 0x002fea0003900000 */
[----:B------:R-:W1:Y:S02]  /*87e0*/  @!P0 SYNCS.PHASECHK.TRANS64 P0, [R9+URZ], R4 ;  /* 0x00000004090085a7 */ /* 0x000e64000800007f */
[----:B-1----:R-:W-:Y:S05]  /*87f0*/  @!P0 BRA `(.L_x_179) ;  /* 0xfffffffc00f08947 */ /* 0x002fea000383ffff */
[----:B------:R-:W-:Y:S05]  /*8800*/  BRA `(.L_x_199) ;  /* 0xfffffff800607947 */ /* 0x000fea000383ffff */
.L_x_180:
[----:B0-----:R0:W1:Y:S02]  /*8810*/  SYNCS.PHASECHK.TRANS64.TRYWAIT P0, [R8+URZ], R5 ;  /* 0x00000005080075a7 */ /* 0x001064000800017f */
[----:B-1----:R-:W-:Y:S05]  /*8820*/  @!P0 NANOSLEEP.SYNCS 0x989680 ;  /* 0x009896800000895d */ /* 0x002fea0003900000 */
[----:B------:R-:W1:Y:S02]  /*8830*/  @!P0 SYNCS.PHASECHK.TRANS64 P0, [R8+URZ], R5 ;  /* 0x00000005080085a7 */ /* 0x000e64000800007f */
[----:B-1----:R-:W-:Y:S05]  /*8840*/  @!P0 BRA `(.L_x_180) ;  /* 0xfffffffc00f08947 */ /* 0x002fea000383ffff */
[----:B------:R-:W-:Y:S05]  /*8850*/  BRA `(.L_x_200) ;  /* 0xfffffff800707947 */ /* 0x000fea000383ffff */
.L_x_181:
[----:B-1----:R1:W2:Y:S02]  /*8860*/  SYNCS.PHASECHK.TRANS64.TRYWAIT P0, [R11+URZ], R6 ;  /* 0x000000060b0075a7 */ /* 0x0022a4000800017f */
[----:B--2---:R-:W-:Y:S05]  /*8870*/  @!P0 NANOSLEEP.SYNCS 0x989680 ;  /* 0x009896800000895d */ /* 0x004fea0003900000 */
[----:B------:R-:W2:Y:S02]  /*8880*/  @!P0 SYNCS.PHASECHK.TRANS64 P0, [R11+URZ], R6 ;  /* 0x000000060b0085a7 */ /* 0x000ea4000800007f */
[----:B--2---:R-:W-:Y:S05]  /*8890*/  @!P0 BRA `(.L_x_181) ;  /* 0xfffffffc00f08947 */ /* 0x004fea000383ffff */
[----:B------:R-:W-:Y:S05]  /*88a0*/  BRA `(.L_x_201) ;  /* 0xfffffff800787947 */ /* 0x000fea000383ffff */
.L_x_202:
[----:B------:R-:W-:-:S00]  /*88b0*/  BRA `(.L_x_202) ;  /* 0xfffffffc00fc7947 */ /* 0x000fc0000383ffff */
[----:B------:R-:W-:-:S00]  /*88c0*/  NOP ;  /* 0x0000000000007918 */ /* 0x000fc00000000000 */
        /* <DEDUP_REMOVED lines=11> */
.L_x_203:


//--------------------- .nv.shared._ZN7cutlass13device_kernelINS_4gemm6kernel13GemmUniversalIN4cute5tupleIJiiiiEEENS1_10collective13CollectiveMmaINS1_40MainloopSm90TmaGmmaWarpSpecializedSparseILi11ENS5_IJNS4_1CILi1EEESB_SB_EEENS1_32KernelTmaWarpSpecializedPingpongEEENS5_IJNSA_ILi64EEENSA_ILi128EEESF_EEENS_6half_tENS5_IJNS4_6LayoutINS5_IJiNS5_IJNSA_ILi2EEEiEEEiEEENS5_IJlNS5_IJSB_SK_EEElEEEEENSJ_INS5_IJNS5_IJNS5_IJNSA_ILi8EEESK_NSA_ILi4EEEEEEiEEENS5_IJNS5_IJNSA_ILi16EEESK_SK_EEEiEEEiEEENS5_IJNS5_IJNS5_IJSF_SU_NSA_ILi1024EEEEEENSA_ILi4096EEEEEENS5_IJNS5_IJSB_NSA_ILi512EEENSA_ILi32EEEEEElEEElEEEEEEEESI_NS5_IJlSB_lEEENS4_8TiledMMAINS4_8MMA_AtomIJNS4_4SM904GMMA6SPARSE27GMMA_64x128x32_F32F16F16_SSILNS1D_5MajorE0ELS1G_0ELNS1D_7ScaleInE1ELS1H_1ELNS1D_9SparseSelE0EEEEEENSJ_ISC_NS5_IJNSA_ILi0EEES1L_S1L_EEEEENS5_IJNS4_10UnderscoreES1O_S1O_EEEEENS4_13SM90_TMA_LOADENS4_14ComposedLayoutINS4_7SwizzleILi2ELi4ELi3EEENS4_25smem_sparse_ptr_flag_bitsILi2ELi16EEENSJ_INS5_IJNS5_IJSB_SQ_EEENS5_IJSK_S13_EEEEEENS5_IJNS5_IJS1L_SF_EEESN_EEEEEEEvNS4_8identityES1R_NS1S_INS1T_ILi3ELi4ELi3EEENS4_18smem_ptr_flag_bitsILi16EEENSJ_INS5_IJSQ_SF_EEENS5_IJSF_SB_EEEEEEEvS24_EENS_8epilogue10collective6detail29Sm90TmaWarpSpecializedAdapterINS2E_15DefaultEpilogueIfNS5_IJSB_llEEES2I_NS2D_6thread17LinearCombinationIfLi1EffLNS2J_9ScaleType4KindE0ELNS_15FloatRoundStyleE2EfEENS1_15EpilogueDefaultEEEEEvvEEEEvNT_6ParamsE --------------------------
	.section	.nv.shared._ZN7cutlass13device_kernelINS_4gemm6kernel13GemmUniversalIN4cute5tupleIJiiiiEEENS1_10collective13CollectiveMmaINS1_40MainloopSm90TmaGmmaWarpSpecializedSparseILi11ENS5_IJNS4_1CILi1EEESB_SB_EEENS1_32KernelTmaWarpSpecializedPingpongEEENS5_IJNSA_ILi64EEENSA_ILi128EEESF_EEENS_6half_tENS5_IJNS4_6LayoutINS5_IJiNS5_IJNSA_ILi2EEEiEEEiEEENS5_IJlNS5_IJSB_SK_EEElEEEEENSJ_INS5_IJNS5_IJNS5_IJNSA_ILi8EEESK_NSA_ILi4EEEEEEiEEENS5_IJNS5_IJNSA_ILi16EEESK_SK_EEEiEEEiEEENS5_IJNS5_IJNS5_IJSF_SU_NSA_ILi1024EEEEEENSA_ILi4096EEEEEENS5_IJNS5_IJSB_NSA_ILi512EEENSA_ILi32EEEEEElEEElEEEEEEEESI_NS5_IJlSB_lEEENS4_8TiledMMAINS4_8MMA_AtomIJNS4_4SM904GMMA6SPARSE27GMMA_64x128x32_F32F16F16_SSILNS1D_5MajorE0ELS1G_0ELNS1D_7ScaleInE1ELS1H_1ELNS1D_9SparseSelE0EEEEEENSJ_ISC_NS5_IJNSA_ILi0EEES1L_S1L_EEEEENS5_IJNS4_10UnderscoreES1O_S1O_EEEEENS4_13SM90_TMA_LOADENS4_14ComposedLayoutINS4_7SwizzleILi2ELi4ELi3EEENS4_25smem_sparse_ptr_flag_bitsILi2ELi16EEENSJ_INS5_IJNS5_IJSB_SQ_EEENS5_IJSK_S13_EEEEEENS5_IJNS5_IJS1L_SF_EEESN_EEEEEEEvNS4_8identityES1R_NS1S_INS1T_ILi3ELi4ELi3EEENS4_18smem_ptr_flag_bitsILi16EEENSJ_INS5_IJSQ_SF_EEENS5_IJSF_SB_EEEEEEEvS24_EENS_8epilogue10collective6detail29Sm90TmaWarpSpecializedAdapterINS2E_15DefaultEpilogueIfNS5_IJSB_llEEES2I_NS2D_6thread17LinearCombinationIfLi1EffLNS2J_9ScaleType4KindE0ELNS_15FloatRoundStyleE2EfEENS1_15EpilogueDefaultEEEEEvvEEEEvNT_6ParamsE,"aw",@nobits
	.sectionflags	@""
	.align	16
	.zero		1024


//--------------------- .nv.shared.reserved.0     --------------------------
	.section	.nv.shared.reserved.0,"aw",@nobits
	.weak		__nv_reservedSMEM_offset_0_alias
	.size		__nv_reservedSMEM_offset_0_alias, 0, 0
	.other		__nv_reservedSMEM_offset_0_alias,@"STO_CUDA_RESERVED_SHARED STV_DEFAULT"
__nv_reservedSMEM_offset_0_alias:
	.zero		0


//--------------------- .nv.global                --------------------------
	.section	.nv.global,"aw",@nobits
.nv.global:
	.type		_ZN39_INTERNAL_89c3b255_4_k_cu_d7af0129_37124cute1_E,@object
	.size		_ZN39_INTERNAL_89c3b255_4_k_cu_d7af0129_37124cute1_E,(_ZN39_INTERNAL_89c3b255_4_k_cu_d7af0129_37124cuda3std3__45__cpo6cbeginE - _ZN39_INTERNAL_89c3b255_4_k_cu_d7af0129_37124cute1_E)
_ZN39_INTERNAL_89c3b255_4_k_cu_d7af0129_37124cute1_E:
	.zero		1
	.type		_ZN39_INTERNAL_89c3b255_4_k_cu_d7af0129_37124cuda3std3__45__cpo6cbeginE,@object
	.size		_ZN39_INTERNAL_89c3b255_4_k_cu_d7af0129_37124cuda3std3__45__cpo6cbeginE,(_ZN39_INTERNAL_89c3b255_4_k_cu_d7af0129_37124cuda3std3__48in_placeE - _ZN39_INTERNAL_89c3b255_4_k_cu_d7af0129_37124cuda3std3__45__cpo6cbeginE)
_ZN39_INTERNAL_89c3b255_4_k_cu_d7af0129_37124cuda3std3__45__cpo6cbeginE:
	.zero		1
	.type		_ZN39_INTERNAL_89c3b255_4_k_cu_d7af0129_37124cuda3std3__48in_placeE,@object
	.size		_ZN39_INTERNAL_89c3b255_4_k_cu_d7af0129_37124cuda3std3__48in_placeE,(_ZN39_INTERNAL_89c3b255_4_k_cu_d7af0129_37124cuda3std6ranges3__45__cpo9iter_moveE - _ZN39_INTERNAL_89c3b255_4_k_cu_d7af0129_37124cuda3std3__48in_placeE)
_ZN39_INTERNAL_89c3b255_4_k_cu_d7af0129_37124cuda3std3__48in_placeE:
	.zero		1
	.type		_ZN39_INTERNAL_89c3b255_4_k_cu_d7af0129_37124cuda3std6ranges3__45__cpo9iter_moveE,@object
	.size		_ZN39_INTERNAL_89c3b255_4_k_cu_d7af0129_37124cuda3std6ranges3__45__cpo9iter_moveE,(_ZN39_INTERNAL_89c3b255_4_k_cu_d7af0129_37124cuda3std3__45__cpo5beginE - _ZN39_INTERNAL_89c3b255_4_k_cu_d7af0129_37124cuda3std6ranges3__45__cpo9iter_moveE)
_ZN39_INTERNAL_89c3b255_4_k_cu_d7af0129_37124cuda3std6ranges3__45__cpo9iter_moveE:
	.zero		1
	.type		_ZN39_INTERNAL_89c3b255_4_k_cu_d7af0129_37124cuda3std3__45__cpo5beginE,@object
	.size		_ZN39_INTERNAL_89c3b255_4_k_cu_d7af0129_37124cuda3std3__45__cpo5beginE,(_ZN39_INTERNAL_89c3b255_4_k_cu_d7af0129_37124cuda3std3__441_GLOBAL__N__89c3b255_4_k_cu_d7af0129_37126ignoreE - _ZN39_INTERNAL_89c3b255_4_k_cu_d7af0129_37124cuda3std3__45__cpo5beginE)
_ZN39_INTERNAL_89c3b255_4_k_cu_d7af0129_37124cuda3std3__45__cpo5beginE:
	.zero		1
	.type		_ZN39_INTERNAL_89c3b255_4_k_cu_d7af0129_37124cuda3std3__441_GLOBAL__N__89c3b255_4_k_cu_d7af0129_37126ignoreE,@object
	.size		_ZN39_INTERNAL_89c3b255_4_k_cu_d7af0129_37124cuda3std3__441_GLOBAL__N__89c3b255_4_k_cu_d7af0129_37126ignoreE,(_ZN39_INTERNAL_89c3b255_4_k_cu_d7af0129_37124cute7productE - _ZN39_INTERNAL_89c3b255_4_k_cu_d7af0129_37124cuda3std3__441_GLOBAL__N__89c3b255_4_k_cu_d7af0129_37126ignoreE)
_ZN39_INTERNAL_89c3b255_4_k_cu_d7af0129_37124cuda3std3__441_GLOBAL__N__89c3b255_4_k_cu_d7af0129_37126ignoreE:
	.zero		1
	.type		_ZN39_INTERNAL_89c3b255_4_k_cu_d7af0129_37124cute7productE,@object
	.size		_ZN39_INTERNAL_89c3b255_4_k_cu_d7af0129_37124cute7productE,(_ZN39_INTERNAL_89c3b255_4_k_cu_d7af0129_37124cuda3std3__45__cpo3endE - _ZN39_INTERNAL_89c3b255_4_k_cu_d7af0129_37124cute7productE)
_ZN39_INTERNAL_89c3b255_4_k_cu_d7af0129_37124cute7productE:
	.zero		1
	.type		_ZN39_INTERNAL_89c3b255_4_k_cu_d7af0129_37124cuda3std3__45__cpo3endE,@object
	.size		_ZN39_INTERNAL_89c3b255_4_k_cu_d7af0129_37124cuda3std3__45__cpo3endE,(_ZN39_INTERNAL_89c3b255_4_k_cu_d7af0129_37124cuda3std3__419piecewise_constructE - _ZN39_INTERNAL_89c3b255_4_k_cu_d7af0129_37124cuda3std3__45__cpo3endE)
_ZN39_INTERNAL_89c3b255_4_k_cu_d7af0129_37124cuda3std3__45__cpo3endE:
	.zero		1
	.type		_ZN39_INTERNAL_89c3b255_4_k_cu_d7af0129_37124cuda3std3__419piecewise_constructE,@object
	.size		_ZN39_INTERNAL_89c3b255_4_k_cu_d7af0129_37124cuda3std3__419piecewise_constructE,(_ZN39_INTERNAL_89c3b255_4_k_cu_d7af0129_37124cuda3std3__45__cpo4cendE - _ZN39_INTERNAL_89c3b255_4_k_cu_d7af0129_37124cuda3std3__419piecewise_constructE)
_ZN39_INTERNAL_89c3b255_4_k_cu_d7af0129_37124cuda3std3__419piecewise_constructE:
	.zero		1
	.type		_ZN39_INTERNAL_89c3b255_4_k_cu_d7af0129_37124cuda3std3__45__cpo4cendE,@object
	.size		_ZN39_INTERNAL_89c3b255_4_k_cu_d7af0129_37124cuda3std3__45__cpo4cendE,(_ZN39_INTERNAL_89c3b255_4_k_cu_d7af0129_37124cuda3std6ranges3__45__cpo4swapE - _ZN39_INTERNAL_89c3b255_4_k_cu_d7af0129_37124cuda3std3__45__cpo4cendE)
_ZN39_INTERNAL_89c3b255_4_k_cu_d7af0129_37124cuda3std3__45__cpo4cendE:
	.zero		1
	.type		_ZN39_INTERNAL_89c3b255_4_k_cu_d7af0129_37124cuda3std6ranges3__45__cpo4swapE,@object
	.size		_ZN39_INTERNAL_89c3b255_4_k_cu_d7af0129_37124cuda3std6ranges3__45__cpo4swapE,(.L_7 - _ZN39_INTERNAL_89c3b255_4_k_cu_d7af0129_37124cuda3std6ranges3__45__cpo4swapE)
_ZN39_INTERNAL_89c3b255_4_k_cu_d7af0129_37124cuda3std6ranges3__45__cpo4swapE:
	.zero		1
.L_7:


//--------------------- .nv.constant0._ZN7cutlass13device_kernelINS_4gemm6kernel13GemmUniversalIN4cute5tupleIJiiiiEEENS1_10collective13CollectiveMmaINS1_40MainloopSm90TmaGmmaWarpSpecializedSparseILi11ENS5_IJNS4_1CILi1EEESB_SB_EEENS1_32KernelTmaWarpSpecializedPingpongEEENS5_IJNSA_ILi64EEENSA_ILi128EEESF_EEENS_6half_tENS5_IJNS4_6LayoutINS5_IJiNS5_IJNSA_ILi2EEEiEEEiEEENS5_IJlNS5_IJSB_SK_EEElEEEEENSJ_INS5_IJNS5_IJNS5_IJNSA_ILi8EEESK_NSA_ILi4EEEEEEiEEENS5_IJNS5_IJNSA_ILi16EEESK_SK_EEEiEEEiEEENS5_IJNS5_IJNS5_IJSF_SU_NSA_ILi1024EEEEEENSA_ILi4096EEEEEENS5_IJNS5_IJSB_NSA_ILi512EEENSA_ILi32EEEEEElEEElEEEEEEEESI_NS5_IJlSB_lEEENS4_8TiledMMAINS4_8MMA_AtomIJNS4_4SM904GMMA6SPARSE27GMMA_64x128x32_F32F16F16_SSILNS1D_5MajorE0ELS1G_0ELNS1D_7ScaleInE1ELS1H_1ELNS1D_9SparseSelE0EEEEEENSJ_ISC_NS5_IJNSA_ILi0EEES1L_S1L_EEEEENS5_IJNS4_10UnderscoreES1O_S1O_EEEEENS4_13SM90_TMA_LOADENS4_14ComposedLayoutINS4_7SwizzleILi2ELi4ELi3EEENS4_25smem_sparse_ptr_flag_bitsILi2ELi16EEENSJ_INS5_IJNS5_IJSB_SQ_EEENS5_IJSK_S13_EEEEEENS5_IJNS5_IJS1L_SF_EEESN_EEEEEEEvNS4_8identityES1R_NS1S_INS1T_ILi3ELi4ELi3EEENS4_18smem_ptr_flag_bitsILi16EEENSJ_INS5_IJSQ_SF_EEENS5_IJSF_SB_EEEEEEEvS24_EENS_8epilogue10collective6detail29Sm90TmaWarpSpecializedAdapterINS2E_15DefaultEpilogueIfNS5_IJSB_llEEES2I_NS2D_6thread17LinearCombinationIfLi1EffLNS2J_9ScaleType4KindE0ELNS_15FloatRoundStyleE2EfEENS1_15EpilogueDefaultEEEEEvvEEEEvNT_6ParamsE --------------------------
	.section	.nv.constant0._ZN7cutlass13device_kernelINS_4gemm6kernel13GemmUniversalIN4cute5tupleIJiiiiEEENS1_10collective13CollectiveMmaINS1_40MainloopSm90TmaGmmaWarpSpecializedSparseILi11ENS5_IJNS4_1CILi1EEESB_SB_EEENS1_32KernelTmaWarpSpecializedPingpongEEENS5_IJNSA_ILi64EEENSA_ILi128EEESF_EEENS_6half_tENS5_IJNS4_6LayoutINS5_IJiNS5_IJNSA_ILi2EEEiEEEiEEENS5_IJlNS5_IJSB_SK_EEElEEEEENSJ_INS5_IJNS5_IJNS5_IJNSA_ILi8EEESK_NSA_ILi4EEEEEEiEEENS5_IJNS5_IJNSA_ILi16EEESK_SK_EEEiEEEiEEENS5_IJNS5_IJNS5_IJSF_SU_NSA_ILi1024EEEEEENSA_ILi4096EEEEEENS5_IJNS5_IJSB_NSA_ILi512EEENSA_ILi32EEEEEElEEElEEEEEEEESI_NS5_IJlSB_lEEENS4_8TiledMMAINS4_8MMA_AtomIJNS4_4SM904GMMA6SPARSE27GMMA_64x128x32_F32F16F16_SSILNS1D_5MajorE0ELS1G_0ELNS1D_7ScaleInE1ELS1H_1ELNS1D_9SparseSelE0EEEEEENSJ_ISC_NS5_IJNSA_ILi0EEES1L_S1L_EEEEENS5_IJNS4_10UnderscoreES1O_S1O_EEEEENS4_13SM90_TMA_LOADENS4_14ComposedLayoutINS4_7SwizzleILi2ELi4ELi3EEENS4_25smem_sparse_ptr_flag_bitsILi2ELi16EEENSJ_INS5_IJNS5_IJSB_SQ_EEENS5_IJSK_S13_EEEEEENS5_IJNS5_IJS1L_SF_EEESN_EEEEEEEvNS4_8identityES1R_NS1S_INS1T_ILi3ELi4ELi3EEENS4_18smem_ptr_flag_bitsILi16EEENSJ_INS5_IJSQ_SF_EEENS5_IJSF_SB_EEEEEEEvS24_EENS_8epilogue10collective6detail29Sm90TmaWarpSpecializedAdapterINS2E_15DefaultEpilogueIfNS5_IJSB_llEEES2I_NS2D_6thread17LinearCombinationIfLi1EffLNS2J_9ScaleType4KindE0ELNS_15FloatRoundStyleE2EfEENS1_15EpilogueDefaultEEEEEvvEEEEvNT_6ParamsE,"a",@progbits
	.sectionflags	@""
	.align	4
.nv.constant0._ZN7cutlass13device_kernelINS_4gemm6kernel13GemmUniversalIN4cute5tupleIJiiiiEEENS1_10collective13CollectiveMmaINS1_40MainloopSm90TmaGmmaWarpSpecializedSparseILi11ENS5_IJNS4_1CILi1EEESB_SB_EEENS1_32KernelTmaWarpSpecializedPingpongEEENS5_IJNSA_ILi64EEENSA_ILi128EEESF_EEENS_6half_tENS5_IJNS4_6LayoutINS5_IJiNS5_IJNSA_ILi2EEEiEEEiEEENS5_IJlNS5_IJSB_SK_EEElEEEEENSJ_INS5_IJNS5_IJNS5_IJNSA_ILi8EEESK_NSA_ILi4EEEEEEiEEENS5_IJNS5_IJNSA_ILi16EEESK_SK_EEEiEEEiEEENS5_IJNS5_IJNS5_IJSF_SU_NSA_ILi1024EEEEEENSA_ILi4096EEEEEENS5_IJNS5_IJSB_NSA_ILi512EEENSA_ILi32EEEEEElEEElEEEEEEEESI_NS5_IJlSB_lEEENS4_8TiledMMAINS4_8MMA_AtomIJNS4_4SM904GMMA6SPARSE27GMMA_64x128x32_F32F16F16_SSILNS1D_5MajorE0ELS1G_0ELNS1D_7ScaleInE1ELS1H_1ELNS1D_9SparseSelE0EEEEEENSJ_ISC_NS5_IJNSA_ILi0EEES1L_S1L_EEEEENS5_IJNS4_10UnderscoreES1O_S1O_EEEEENS4_13SM90_TMA_LOADENS4_14ComposedLayoutINS4_7SwizzleILi2ELi4ELi3EEENS4_25smem_sparse_ptr_flag_bitsILi2ELi16EEENSJ_INS5_IJNS5_IJSB_SQ_EEENS5_IJSK_S13_EEEEEENS5_IJNS5_IJS1L_SF_EEESN_EEEEEEEvNS4_8identityES1R_NS1S_INS1T_ILi3ELi4ELi3EEENS4_18smem_ptr_flag_bitsILi16EEENSJ_INS5_IJSQ_SF_EEENS5_IJSF_SB_EEEEEEEvS24_EENS_8epilogue10collective6detail29Sm90TmaWarpSpecializedAdapterINS2E_15DefaultEpilogueIfNS5_IJSB_llEEES2I_NS2D_6thread17LinearCombinationIfLi1EffLNS2J_9ScaleType4KindE0ELNS_15FloatRoundStyleE2EfEENS1_15EpilogueDefaultEEEEEvvEEEEvNT_6ParamsE:
	.zero		1920


//--------------------- SYMBOLS --------------------------

	.type		.nv.reservedSmem.offset0,@object
	.size		.nv.reservedSmem.offset0,0x4
